	.target	sm_90a

	.elftype	@"ET_EXEC"


//--------------------- .note.nv.tkinfo           --------------------------
	.section	.note.nv.tkinfo,"",@"SHT_NOTE"
	.sectionflags	@"SHF_NOTE_NV_TKINFO"
	.tkinfo
        /*0018*/ 	.word	0x00000002
        /*0030*/ 	.string	""
        /*0030*/ 	.string	"ptxas"
        /*0030*/ 	.string	"Cuda compilation tools, release 13.0, V13.0.88"
        /*0030*/ 	.string	"Build cuda_13.0.r13.0/compiler.36424714_0"
        /*0030*/ 	.string	"-arch sm_90a -m 64 "



//--------------------- .note.nv.cuinfo           --------------------------
	.section	.note.nv.cuinfo,"",@"SHT_NOTE"
	.sectionflags	@"SHF_NOTE_NV_CUINFO"
        /*0018*/ 	.short	0x0002
        /*001a*/ 	.short	0x005a
        /*001c*/ 	.short	0x0082
	.zero		2


//--------------------- .nv.info                  --------------------------
	.section	.nv.info,"",@"SHT_CUDA_INFO"
	.align	4


	//----- nvinfo : EIATTR_REGCOUNT
	.align		4
        /*0000*/ 	.byte	0x04, 0x2f
        /*0002*/ 	.short	(.L_12 - .L_11)
	.align		4
.L_11:
        /*0004*/ 	.word	index@(_ZN7cutlass13device_kernelINS_4gemm6kernel13GemmUniversalIN4cute5tupleIJiiiiEEENS1_10collective13CollectiveMmaINS1_37MainloopSm90TmaGmmaWarpSpecializedFP8ILi28ENS5_IJNS4_1CILi4EEESB_NSA_ILi1EEEEEENS1_32KernelTmaWarpSpecializedPingpongEEENS5_IJNSA_ILi64EEESG_SG_EEENS_12float_e5m2_tENS5_IJlSC_lEEESI_SJ_NS4_8TiledMMAINS4_8MMA_AtomIJNS4_4SM904GMMA30MMA_64x64x32_F32E5M2E5M2_SS_TNILNSN_7ScaleInE1ELSP_1EEEEEENS4_6LayoutINS5_IJSC_SC_SC_EEENS5_IJNSA_ILi0EEESU_SU_EEEEENS5_IJNS4_10UnderscoreESX_SX_EEEEENS4_23SM90_TMA_LOAD_MULTICASTENS4_14ComposedLayoutINS4_7SwizzleILi2ELi4ELi3EEENS4_18smem_ptr_flag_bitsILi8EEENSS_INS5_IJNSA_ILi8EEESG_EEENS5_IJSG_SC_EEEEEEEvNS4_8identityES10_S1A_vS1B_EENS_8epilogue10collective6detail29Sm90TmaWarpSpecializedAdapterINS1E_15DefaultEpilogueISI_SJ_SJ_NS1D_6thread17LinearCombinationISI_Li1EffLNS1I_9ScaleType4KindE0ELNS_15FloatRoundStyleE2ESI_EENS1_15EpilogueDefaultEEEEEvvEEEEvNT_6ParamsE)
        /*0008*/ 	.word	0x000000a8


	//----- nvinfo : EIATTR_FRAME_SIZE
	.align		4
.L_12:
        /*000c*/ 	.byte	0x04, 0x11
        /*000e*/ 	.short	(.L_14 - .L_13)
	.align		4
.L_13:
        /*0010*/ 	.word	index@(_ZN7cutlass13device_kernelINS_4gemm6kernel13GemmUniversalIN4cute5tupleIJiiiiEEENS1_10collective13CollectiveMmaINS1_37MainloopSm90TmaGmmaWarpSpecializedFP8ILi28ENS5_IJNS4_1CILi4EEESB_NSA_ILi1EEEEEENS1_32KernelTmaWarpSpecializedPingpongEEENS5_IJNSA_ILi64EEESG_SG_EEENS_12float_e5m2_tENS5_IJlSC_lEEESI_SJ_NS4_8TiledMMAINS4_8MMA_AtomIJNS4_4SM904GMMA30MMA_64x64x32_F32E5M2E5M2_SS_TNILNSN_7ScaleInE1ELSP_1EEEEEENS4_6LayoutINS5_IJSC_SC_SC_EEENS5_IJNSA_ILi0EEESU_SU_EEEEENS5_IJNS4_10UnderscoreESX_SX_EEEEENS4_23SM90_TMA_LOAD_MULTICASTENS4_14ComposedLayoutINS4_7SwizzleILi2ELi4ELi3EEENS4_18smem_ptr_flag_bitsILi8EEENSS_INS5_IJNSA_ILi8EEESG_EEENS5_IJSG_SC_EEEEEEEvNS4_8identityES10_S1A_vS1B_EENS_8epilogue10collective6detail29Sm90TmaWarpSpecializedAdapterINS1E_15DefaultEpilogueISI_SJ_SJ_NS1D_6thread17LinearCombinationISI_Li1EffLNS1I_9ScaleType4KindE0ELNS_15FloatRoundStyleE2ESI_EENS1_15EpilogueDefaultEEEEEvvEEEEvNT_6ParamsE)
        /*0014*/ 	.word	0x00000000


	//----- nvinfo : EIATTR_MIN_STACK_SIZE
	.align		4
.L_14:
        /*0018*/ 	.byte	0x04, 0x12
        /*001a*/ 	.short	(.L_16 - .L_15)
	.align		4
.L_15:
        /*001c*/ 	.word	index@(_ZN7cutlass13device_kernelINS_4gemm6kernel13GemmUniversalIN4cute5tupleIJiiiiEEENS1_10collective13CollectiveMmaINS1_37MainloopSm90TmaGmmaWarpSpecializedFP8ILi28ENS5_IJNS4_1CILi4EEESB_NSA_ILi1EEEEEENS1_32KernelTmaWarpSpecializedPingpongEEENS5_IJNSA_ILi64EEESG_SG_EEENS_12float_e5m2_tENS5_IJlSC_lEEESI_SJ_NS4_8TiledMMAINS4_8MMA_AtomIJNS4_4SM904GMMA30MMA_64x64x32_F32E5M2E5M2_SS_TNILNSN_7ScaleInE1ELSP_1EEEEEENS4_6LayoutINS5_IJSC_SC_SC_EEENS5_IJNSA_ILi0EEESU_SU_EEEEENS5_IJNS4_10UnderscoreESX_SX_EEEEENS4_23SM90_TMA_LOAD_MULTICASTENS4_14ComposedLayoutINS4_7SwizzleILi2ELi4ELi3EEENS4_18smem_ptr_flag_bitsILi8EEENSS_INS5_IJNSA_ILi8EEESG_EEENS5_IJSG_SC_EEEEEEEvNS4_8identityES10_S1A_vS1B_EENS_8epilogue10collective6detail29Sm90TmaWarpSpecializedAdapterINS1E_15DefaultEpilogueISI_SJ_SJ_NS1D_6thread17LinearCombinationISI_Li1EffLNS1I_9ScaleType4KindE0ELNS_15FloatRoundStyleE2ESI_EENS1_15EpilogueDefaultEEEEEvvEEEEvNT_6ParamsE)
        /*0020*/ 	.word	0x00000000
.L_16:


//--------------------- .nv.compat                --------------------------
	.section	.nv.compat,"",@"SHT_CUDA_COMPAT_INFO"
	.align	4
        /*0000*/ 	.byte	0x02, 0x09, 0x01, 0x00, 0x02, 0x02, 0x04, 0x00, 0x02, 0x05, 0x05, 0x00, 0x03, 0x07, 0x01, 0x01
        /*0010*/ 	.byte	0x02, 0x03, 0x01, 0x00, 0x02, 0x06, 0x01, 0x00, 0x04, 0x0b, 0x08, 0x00, 0x00, 0x00, 0x00, 0x00
        /*0020*/ 	.byte	0x00, 0x00, 0x00, 0x00


//--------------------- .nv.info._ZN7cutlass13device_kernelINS_4gemm6kernel13GemmUniversalIN4cute5tupleIJiiiiEEENS1_10collective13CollectiveMmaINS1_37MainloopSm90TmaGmmaWarpSpecializedFP8ILi28ENS5_IJNS4_1CILi4EEESB_NSA_ILi1EEEEEENS1_32KernelTmaWarpSpecializedPingpongEEENS5_IJNSA_ILi64EEESG_SG_EEENS_12float_e5m2_tENS5_IJlSC_lEEESI_SJ_NS4_8TiledMMAINS4_8MMA_AtomIJNS4_4SM904GMMA30MMA_64x64x32_F32E5M2E5M2_SS_TNILNSN_7ScaleInE1ELSP_1EEEEEENS4_6LayoutINS5_IJSC_SC_SC_EEENS5_IJNSA_ILi0EEESU_SU_EEEEENS5_IJNS4_10UnderscoreESX_SX_EEEEENS4_23SM90_TMA_LOAD_MULTICASTENS4_14ComposedLayoutINS4_7SwizzleILi2ELi4ELi3EEENS4_18smem_ptr_flag_bitsILi8EEENSS_INS5_IJNSA_ILi8EEESG_EEENS5_IJSG_SC_EEEEEEEvNS4_8identityES10_S1A_vS1B_EENS_8epilogue10collective6detail29Sm90TmaWarpSpecializedAdapterINS1E_15DefaultEpilogueISI_SJ_SJ_NS1D_6thread17LinearCombinationISI_Li1EffLNS1I_9ScaleType4KindE0ELNS_15FloatRoundStyleE2ESI_EENS1_15EpilogueDefaultEEEEEvvEEEEvNT_6ParamsE --------------------------
	.section	.nv.info._ZN7cutlass13device_kernelINS_4gemm6kernel13GemmUniversalIN4cute5tupleIJiiiiEEENS1_10collective13CollectiveMmaINS1_37MainloopSm90TmaGmmaWarpSpecializedFP8ILi28ENS5_IJNS4_1CILi4EEESB_NSA_ILi1EEEEEENS1_32KernelTmaWarpSpecializedPingpongEEENS5_IJNSA_ILi64EEESG_SG_EEENS_12float_e5m2_tENS5_IJlSC_lEEESI_SJ_NS4_8TiledMMAINS4_8MMA_AtomIJNS4_4SM904GMMA30MMA_64x64x32_F32E5M2E5M2_SS_TNILNSN_7ScaleInE1ELSP_1EEEEEENS4_6LayoutINS5_IJSC_SC_SC_EEENS5_IJNSA_ILi0EEESU_SU_EEEEENS5_IJNS4_10UnderscoreESX_SX_EEEEENS4_23SM90_TMA_LOAD_MULTICASTENS4_14ComposedLayoutINS4_7SwizzleILi2ELi4ELi3EEENS4_18smem_ptr_flag_bitsILi8EEENSS_INS5_IJNSA_ILi8EEESG_EEENS5_IJSG_SC_EEEEEEEvNS4_8identityES10_S1A_vS1B_EENS_8epilogue10collective6detail29Sm90TmaWarpSpecializedAdapterINS1E_15DefaultEpilogueISI_SJ_SJ_NS1D_6thread17LinearCombinationISI_Li1EffLNS1I_9ScaleType4KindE0ELNS_15FloatRoundStyleE2ESI_EENS1_15EpilogueDefaultEEEEEvvEEEEvNT_6ParamsE,"",@"SHT_CUDA_INFO"
	.sectionflags	@""
	.align	4


	//----- nvinfo : EIATTR_CUDA_API_VERSION
	.align		4
        /*0000*/ 	.byte	0x04, 0x37
        /*0002*/ 	.short	(.L_18 - .L_17)
.L_17:
        /*0004*/ 	.word	0x00000082


	//----- nvinfo : EIATTR_KPARAM_INFO
	.align		4
.L_18:
        /*0008*/ 	.byte	0x04, 0x17
        /*000a*/ 	.short	(.L_20 - .L_19)
.L_19:
        /*000c*/ 	.word	0x00000000
        /*0010*/ 	.short	0x0000
        /*0012*/ 	.short	0x0070
        /*0014*/ 	.byte	0x00, 0xf0, 0x01, 0x10


	//----- nvinfo : EIATTR_SPARSE_MMA_MASK
	.align		4
.L_20:
        /*0018*/ 	.byte	0x03, 0x50
        /*001a*/ 	.short	0x0000


	//----- nvinfo : EIATTR_MAXREG_COUNT
	.align		4
        /*001c*/ 	.byte	0x03, 0x1b
        /*001e*/ 	.short	0x00a8


	//----- nvinfo : EIATTR_NUM_BARRIERS
	.align		4
        /*0020*/ 	.byte	0x02, 0x4c
        /*0022*/ 	.byte	0x01
	.zero		1


	//----- nvinfo : EIATTR_MERCURY_ISA_VERSION
	.align		4
        /*0024*/ 	.byte	0x03, 0x5f
        /*0026*/ 	.short	0x0101


	//----- nvinfo : EIATTR_INT_WARP_WIDE_INSTR_OFFSETS
	.align		4
        /*0028*/ 	.byte	0x04, 0x31
        /*002a*/ 	.short	(.L_22 - .L_21)


	//   ....[0]....
.L_21:
        /*002c*/ 	.word	0x00000830


	//   ....[1]....
        /*0030*/ 	.word	0x00000870


	//   ....[2]....
        /*0034*/ 	.word	0x000008e0


	//   ....[3]....
        /*0038*/ 	.word	0x000008f0


	//   ....[4]....
        /*003c*/ 	.word	0x00000900


	//   ....[5]....
        /*0040*/ 	.word	0x00000910


	//   ....[6]....
        /*0044*/ 	.word	0x00000ab0


	//   ....[7]....
        /*0048*/ 	.word	0x00000b10


	//   ....[8]....
        /*004c*/ 	.word	0x00002ac0


	//----- nvinfo : EIATTR_COOP_GROUP_MASK_REGIDS
	.align		4
.L_22:
        /*0050*/ 	.byte	0x04, 0x29
        /*0052*/ 	.short	(.L_24 - .L_23)


	//   ....[0]....
.L_23:
        /*0054*/ 	.word	0xffffffff


	//   ....[1]....
        /*0058*/ 	.word	0xffffffff


	//   ....[2]....
        /*005c*/ 	.word	0xffffffff


	//   ....[3]....
        /*0060*/ 	.word	0xffffffff


	//   ....[4]....
        /*0064*/ 	.word	0xffffffff


	//   ....[5]....
        /*0068*/ 	.word	0xffffffff


	//   ....[6]....
        /*006c*/ 	.word	0xffffffff


	//----- nvinfo : EIATTR_COOP_GROUP_INSTR_OFFSETS
	.align		4
.L_24:
        /*0070*/ 	.byte	0x04, 0x28
        /*0072*/ 	.short	(.L_26 - .L_25)


	//   ....[0]....
.L_25:
        /*0074*/ 	.word	0x00000060


	//   ....[1]....
        /*0078*/ 	.word	0x00000070


	//   ....[2]....
        /*007c*/ 	.word	0x00000130


	//   ....[3]....
        /*0080*/ 	.word	0x00000600


	//   ....[4]....
        /*0084*/ 	.word	0x00000640


	//   ....[5]....
        /*0088*/ 	.word	0x000006d0


	//   ....[6]....
        /*008c*/ 	.word	0x00000ca0


	//----- nvinfo : EIATTR_REG_RECONFIG
	.align		4
.L_26:
        /*0090*/ 	.byte	0x01, 0x54
	.zero		2


	//----- nvinfo : EIATTR_MBARRIER_INSTR_OFFSETS
	.align		4
        /*0094*/ 	.byte	0x04, 0x39
        /*0096*/ 	.short	(.L_28 - .L_27)


	//   ....[0]....
.L_27:
        /*0098*/ 	.word	0x00000250
        /*009c*/ 	.word	0x000000ff
        /*00a0*/ 	.word	0x00000000
        /*00a4*/ 	.short	0x0100
        /*00a6*/ 	.byte	0x08
	.zero		1


	//   ....[1]....
        /*00a8*/ 	.word	0x00000260
        /*00ac*/ 	.word	0x000000ff
        /*00b0*/ 	.word	0x000000e0
        /*00b4*/ 	.short	0x0100
        /*00b6*/ 	.byte	0x08
	.zero		1


	//   ....[2]....
        /*00b8*/ 	.word	0x00000270
        /*00bc*/ 	.word	0x000000ff
        /*00c0*/ 	.word	0x00000008
        /*00c4*/ 	.short	0x0100
        /*00c6*/ 	.byte	0x08
	.zero		1


	//   ....[3]....
        /*00c8*/ 	.word	0x00000280
        /*00cc*/ 	.word	0x000000ff
        /*00d0*/ 	.word	0x000000e8
        /*00d4*/ 	.short	0x0100
        /*00d6*/ 	.byte	0x08
	.zero		1


	//   ....[4]....
        /*00d8*/ 	.word	0x00000290
        /*00dc*/ 	.word	0x000000ff
        /*00e0*/ 	.word	0x00000010
        /*00e4*/ 	.short	0x0100
        /*00e6*/ 	.byte	0x08
	.zero		1


	//   ....[5]....
        /*00e8*/ 	.word	0x000002a0
        /*00ec*/ 	.word	0x000000ff
        /*00f0*/ 	.word	0x000000f0
        /*00f4*/ 	.short	0x0100
        /*00f6*/ 	.byte	0x08
	.zero		1


	//   ....[6]....
        /*00f8*/ 	.word	0x000002b0
        /*00fc*/ 	.word	0x000000ff
        /*0100*/ 	.word	0x00000018
        /*0104*/ 	.short	0x0100
        /*0106*/ 	.byte	0x08
	.zero		1


	//   ....[7]....
        /*0108*/ 	.word	0x000002c0
        /*010c*/ 	.word	0x000000ff
        /*0110*/ 	.word	0x000000f8
        /*0114*/ 	.short	0x0100
        /*0116*/ 	.byte	0x08
	.zero		1


	//   ....[8]....
        /*0118*/ 	.word	0x000002d0
        /*011c*/ 	.word	0x000000ff
        /*0120*/ 	.word	0x00000020
        /*0124*/ 	.short	0x0100
        /*0126*/ 	.byte	0x08
	.zero		1


	//   ....[9]....
        /*0128*/ 	.word	0x000002e0
        /*012c*/ 	.word	0x000000ff
        /*0130*/ 	.word	0x00000100
        /*0134*/ 	.short	0x0100
        /*0136*/ 	.byte	0x08
	.zero		1


	//   ....[10]....
        /*0138*/ 	.word	0x000002f0
        /*013c*/ 	.word	0x000000ff
        /*0140*/ 	.word	0x00000028
        /*0144*/ 	.short	0x0100
        /*0146*/ 	.byte	0x08
	.zero		1


	//   ....[11]....
        /*0148*/ 	.word	0x00000300
        /*014c*/ 	.word	0x000000ff
        /*0150*/ 	.word	0x00000108
        /*0154*/ 	.short	0x0100
        /*0156*/ 	.byte	0x08
	.zero		1


	//   ....[12]....
        /*0158*/ 	.word	0x00000310
        /*015c*/ 	.word	0x000000ff
        /*0160*/ 	.word	0x00000030
        /*0164*/ 	.short	0x0100
        /*0166*/ 	.byte	0x08
	.zero		1


	//   ....[13]....
        /*0168*/ 	.word	0x00000320
        /*016c*/ 	.word	0x000000ff
        /*0170*/ 	.word	0x00000110
        /*0174*/ 	.short	0x0100
        /*0176*/ 	.byte	0x08
	.zero		1


	//   ....[14]....
        /*0178*/ 	.word	0x00000330
        /*017c*/ 	.word	0x000000ff
        /*0180*/ 	.word	0x00000038
        /*0184*/ 	.short	0x0100
        /*0186*/ 	.byte	0x08
	.zero		1


	//   ....[15]....
        /*0188*/ 	.word	0x00000340
        /*018c*/ 	.word	0x000000ff
        /*0190*/ 	.word	0x00000118
        /*0194*/ 	.short	0x0100
        /*0196*/ 	.byte	0x08
	.zero		1


	//   ....[16]....
        /*0198*/ 	.word	0x00000350
        /*019c*/ 	.word	0x000000ff
        /*01a0*/ 	.word	0x00000040
        /*01a4*/ 	.short	0x0100
        /*01a6*/ 	.byte	0x08
	.zero		1


	//   ....[17]....
        /*01a8*/ 	.word	0x00000360
        /*01ac*/ 	.word	0x000000ff
        /*01b0*/ 	.word	0x00000120
        /*01b4*/ 	.short	0x0100
        /*01b6*/ 	.byte	0x08
	.zero		1


	//   ....[18]....
        /*01b8*/ 	.word	0x00000370
        /*01bc*/ 	.word	0x000000ff
        /*01c0*/ 	.word	0x00000048
        /*01c4*/ 	.short	0x0100
        /*01c6*/ 	.byte	0x08
	.zero		1


	//   ....[19]....
        /*01c8*/ 	.word	0x00000380
        /*01cc*/ 	.word	0x000000ff
        /*01d0*/ 	.word	0x00000128
        /*01d4*/ 	.short	0x0100
        /*01d6*/ 	.byte	0x08
	.zero		1


	//   ....[20]....
        /*01d8*/ 	.word	0x00000390
        /*01dc*/ 	.word	0x000000ff
        /*01e0*/ 	.word	0x00000050
        /*01e4*/ 	.short	0x0100
        /*01e6*/ 	.byte	0x08
	.zero		1


	//   ....[21]....
        /*01e8*/ 	.word	0x000003a0
        /*01ec*/ 	.word	0x000000ff
        /*01f0*/ 	.word	0x00000130
        /*01f4*/ 	.short	0x0100
        /*01f6*/ 	.byte	0x08
	.zero		1


	//   ....[22]....
        /*01f8*/ 	.word	0x000003b0
        /*01fc*/ 	.word	0x000000ff
        /*0200*/ 	.word	0x00000058
        /*0204*/ 	.short	0x0100
        /*0206*/ 	.byte	0x08
	.zero		1


	//   ....[23]....
        /*0208*/ 	.word	0x000003c0
        /*020c*/ 	.word	0x000000ff
        /*0210*/ 	.word	0x00000138
        /*0214*/ 	.short	0x0100
        /*0216*/ 	.byte	0x08
	.zero		1


	//   ....[24]....
        /*0218*/ 	.word	0x000003d0
        /*021c*/ 	.word	0x000000ff
        /*0220*/ 	.word	0x00000060
        /*0224*/ 	.short	0x0100
        /*0226*/ 	.byte	0x08
	.zero		1


	//   ....[25]....
        /*0228*/ 	.word	0x000003e0
        /*022c*/ 	.word	0x000000ff
        /*0230*/ 	.word	0x00000140
        /*0234*/ 	.short	0x0100
        /*0236*/ 	.byte	0x08
	.zero		1


	//   ....[26]....
        /*0238*/ 	.word	0x000003f0
        /*023c*/ 	.word	0x000000ff
        /*0240*/ 	.word	0x00000068
        /*0244*/ 	.short	0x0100
        /*0246*/ 	.byte	0x08
	.zero		1


	//   ....[27]....
        /*0248*/ 	.word	0x00000400
        /*024c*/ 	.word	0x000000ff
        /*0250*/ 	.word	0x00000148
        /*0254*/ 	.short	0x0100
        /*0256*/ 	.byte	0x08
	.zero		1


	//   ....[28]....
        /*0258*/ 	.word	0x00000410
        /*025c*/ 	.word	0x000000ff
        /*0260*/ 	.word	0x00000070
        /*0264*/ 	.short	0x0100
        /*0266*/ 	.byte	0x08
	.zero		1


	//   ....[29]....
        /*0268*/ 	.word	0x00000420
        /*026c*/ 	.word	0x000000ff
        /*0270*/ 	.word	0x00000150
        /*0274*/ 	.short	0x0100
        /*0276*/ 	.byte	0x08
	.zero		1


	//   ....[30]....
        /*0278*/ 	.word	0x00000430
        /*027c*/ 	.word	0x000000ff
        /*0280*/ 	.word	0x00000078
        /*0284*/ 	.short	0x0100
        /*0286*/ 	.byte	0x08
	.zero		1


	//   ....[31]....
        /*0288*/ 	.word	0x00000440
        /*028c*/ 	.word	0x000000ff
        /*0290*/ 	.word	0x00000158
        /*0294*/ 	.short	0x0100
        /*0296*/ 	.byte	0x08
	.zero		1


	//   ....[32]....
        /*0298*/ 	.word	0x00000450
        /*029c*/ 	.word	0x000000ff
        /*02a0*/ 	.word	0x00000080
        /*02a4*/ 	.short	0x0100
        /*02a6*/ 	.byte	0x08
	.zero		1


	//   ....[33]....
        /*02a8*/ 	.word	0x00000460
        /*02ac*/ 	.word	0x000000ff
        /*02b0*/ 	.word	0x00000160
        /*02b4*/ 	.short	0x0100
        /*02b6*/ 	.byte	0x08
	.zero		1


	//   ....[34]....
        /*02b8*/ 	.word	0x00000470
        /*02bc*/ 	.word	0x000000ff
        /*02c0*/ 	.word	0x00000088
        /*02c4*/ 	.short	0x0100
        /*02c6*/ 	.byte	0x08
	.zero		1


	//   ....[35]....
        /*02c8*/ 	.word	0x00000480
        /*02cc*/ 	.word	0x000000ff
        /*02d0*/ 	.word	0x00000168
        /*02d4*/ 	.short	0x0100
        /*02d6*/ 	.byte	0x08
	.zero		1


	//   ....[36]....
        /*02d8*/ 	.word	0x00000490
        /*02dc*/ 	.word	0x000000ff
        /*02e0*/ 	.word	0x00000090
        /*02e4*/ 	.short	0x0100
        /*02e6*/ 	.byte	0x08
	.zero		1


	//   ....[37]....
        /*02e8*/ 	.word	0x000004a0
        /*02ec*/ 	.word	0x000000ff
        /*02f0*/ 	.word	0x00000170
        /*02f4*/ 	.short	0x0100
        /*02f6*/ 	.byte	0x08
	.zero		1


	//   ....[38]....
        /*02f8*/ 	.word	0x000004b0
        /*02fc*/ 	.word	0x000000ff
        /*0300*/ 	.word	0x00000098
        /*0304*/ 	.short	0x0100
        /*0306*/ 	.byte	0x08
	.zero		1


	//   ....[39]....
        /*0308*/ 	.word	0x000004c0
        /*030c*/ 	.word	0x000000ff
        /*0310*/ 	.word	0x00000178
        /*0314*/ 	.short	0x0100
        /*0316*/ 	.byte	0x08
	.zero		1


	//   ....[40]....
        /*0318*/ 	.word	0x000004d0
        /*031c*/ 	.word	0x000000ff
        /*0320*/ 	.word	0x000000a0
        /*0324*/ 	.short	0x0100
        /*0326*/ 	.byte	0x08
	.zero		1


	//   ....[41]....
        /*0328*/ 	.word	0x000004e0
        /*032c*/ 	.word	0x000000ff
        /*0330*/ 	.word	0x00000180
        /*0334*/ 	.short	0x0100
        /*0336*/ 	.byte	0x08
	.zero		1


	//   ....[42]....
        /*0338*/ 	.word	0x000004f0
        /*033c*/ 	.word	0x000000ff
        /*0340*/ 	.word	0x000000a8
        /*0344*/ 	.short	0x0100
        /*0346*/ 	.byte	0x08
	.zero		1


	//   ....[43]....
        /*0348*/ 	.word	0x00000500
        /*034c*/ 	.word	0x000000ff
        /*0350*/ 	.word	0x00000188
        /*0354*/ 	.short	0x0100
        /*0356*/ 	.byte	0x08
	.zero		1


	//   ....[44]....
        /*0358*/ 	.word	0x00000510
        /*035c*/ 	.word	0x000000ff
        /*0360*/ 	.word	0x000000b0
        /*0364*/ 	.short	0x0100
        /*0366*/ 	.byte	0x08
	.zero		1


	//   ....[45]....
        /*0368*/ 	.word	0x00000520
        /*036c*/ 	.word	0x000000ff
        /*0370*/ 	.word	0x00000190
        /*0374*/ 	.short	0x0100
        /*0376*/ 	.byte	0x08
	.zero		1


	//   ....[46]....
        /*0378*/ 	.word	0x00000530
        /*037c*/ 	.word	0x000000ff
        /*0380*/ 	.word	0x000000b8
        /*0384*/ 	.short	0x0100
        /*0386*/ 	.byte	0x08
	.zero		1


	//   ....[47]....
        /*0388*/ 	.word	0x00000540
        /*038c*/ 	.word	0x000000ff
        /*0390*/ 	.word	0x00000198
        /*0394*/ 	.short	0x0100
        /*0396*/ 	.byte	0x08
	.zero		1


	//   ....[48]....
        /*0398*/ 	.word	0x00000550
        /*039c*/ 	.word	0x000000ff
        /*03a0*/ 	.word	0x000000c0
        /*03a4*/ 	.short	0x0100
        /*03a6*/ 	.byte	0x08
	.zero		1


	//   ....[49]....
        /*03a8*/ 	.word	0x00000560
        /*03ac*/ 	.word	0x000000ff
        /*03b0*/ 	.word	0x000001a0
        /*03b4*/ 	.short	0x0100
        /*03b6*/ 	.byte	0x08
	.zero		1


	//   ....[50]....
        /*03b8*/ 	.word	0x00000570
        /*03bc*/ 	.word	0x000000ff
        /*03c0*/ 	.word	0x000000c8
        /*03c4*/ 	.short	0x0100
        /*03c6*/ 	.byte	0x08
	.zero		1


	//   ....[51]....
        /*03c8*/ 	.word	0x00000580
        /*03cc*/ 	.word	0x000000ff
        /*03d0*/ 	.word	0x000001a8
        /*03d4*/ 	.short	0x0100
        /*03d6*/ 	.byte	0x08
	.zero		1


	//   ....[52]....
        /*03d8*/ 	.word	0x00000590
        /*03dc*/ 	.word	0x000000ff
        /*03e0*/ 	.word	0x000000d0
        /*03e4*/ 	.short	0x0100
        /*03e6*/ 	.byte	0x08
	.zero		1


	//   ....[53]....
        /*03e8*/ 	.word	0x000005a0
        /*03ec*/ 	.word	0x000000ff
        /*03f0*/ 	.word	0x000001b0
        /*03f4*/ 	.short	0x0100
        /*03f6*/ 	.byte	0x08
	.zero		1


	//   ....[54]....
        /*03f8*/ 	.word	0x000005b0
        /*03fc*/ 	.word	0x000000ff
        /*0400*/ 	.word	0x000000d8
        /*0404*/ 	.short	0x0100
        /*0406*/ 	.byte	0x08
	.zero		1


	//   ....[55]....
        /*0408*/ 	.word	0x000005c0
        /*040c*/ 	.word	0x000000ff
        /*0410*/ 	.word	0x000001b8
        /*0414*/ 	.short	0x0100
        /*0416*/ 	.byte	0x08
	.zero		1


	//   ....[56]....
        /*0418*/ 	.word	0x00000b00
        /*041c*/ 	.word	0x000000ff
        /*0420*/ 	.word	0x000001f0
        /*0424*/ 	.short	0x0100
        /*0426*/ 	.byte	0x08
	.zero		1


	//   ....[57]....
        /*0428*/ 	.word	0x00000bb0
        /*042c*/ 	.word	0x000000ff
        /*0430*/ 	.word	0x000001f8
        /*0434*/ 	.short	0x0100
        /*0436*/ 	.byte	0x08
	.zero		1


	//   ....[58]....
        /*0438*/ 	.word	0x00000c20
        /*043c*/ 	.word	0x000000ff
        /*0440*/ 	.word	0x000001d0
        /*0444*/ 	.short	0x0100
        /*0446*/ 	.byte	0x09
	.zero		1


	//   ....[59]....
        /*0448*/ 	.word	0x00000c30
        /*044c*/ 	.word	0x000000ff
        /*0450*/ 	.word	0x000001d8
        /*0454*/ 	.short	0x0100
        /*0456*/ 	.byte	0x09
	.zero		1


	//   ....[60]....
        /*0458*/ 	.word	0x00000c40
        /*045c*/ 	.word	0x000000ff
        /*0460*/ 	.word	0x000001e0
        /*0464*/ 	.short	0x0100
        /*0466*/ 	.byte	0x09
	.zero		1


	//   ....[61]....
        /*0468*/ 	.word	0x00000c50
        /*046c*/ 	.word	0x000000ff
        /*0470*/ 	.word	0x000001e8
        /*0474*/ 	.short	0x0100
        /*0476*/ 	.byte	0x09
	.zero		1


	//   ....[62]....
        /*0478*/ 	.word	0x00001a30
        /*047c*/ 	.word	0x000000ff
        /*0480*/ 	.word	0xfffffff8
        /*0484*/ 	.short	0x010a
        /*0486*/ 	.byte	0x0f
	.zero		1


	//   ....[63]....
        /*0488*/ 	.word	0x00001d00
        /*048c*/ 	.word	0x000000ff
        /*0490*/ 	.word	0x00000000
        /*0494*/ 	.short	0x010a
        /*0496*/ 	.byte	0x06
	.zero		1


	//   ....[64]....
        /*0498*/ 	.word	0x00001d40
        /*049c*/ 	.word	0x000000ff
        /*04a0*/ 	.word	0x00000000
        /*04a4*/ 	.short	0x010a
        /*04a6*/ 	.byte	0x06
	.zero		1


	//   ....[65]....
        /*04a8*/ 	.word	0x000022b0
        /*04ac*/ 	.word	0x000000ff
        /*04b0*/ 	.word	0x00000000
        /*04b4*/ 	.short	0x010a
        /*04b6*/ 	.byte	0x09
	.zero		1


	//   ....[66]....
        /*04b8*/ 	.word	0x000022f0
        /*04bc*/ 	.word	0x000000ff
        /*04c0*/ 	.word	0x00000000
        /*04c4*/ 	.short	0x010a
        /*04c6*/ 	.byte	0x09
	.zero		1


	//   ....[67]....
        /*04c8*/ 	.word	0x000026d0
        /*04cc*/ 	.word	0x00000013
        /*04d0*/ 	.word	0x00000000
        /*04d4*/ 	.short	0x0101
        /*04d6*/ 	.byte	0x3f
	.zero		1


	//   ....[68]....
        /*04d8*/ 	.word	0x00002a50
        /*04dc*/ 	.word	0x00000011
        /*04e0*/ 	.word	0x00000000
        /*04e4*/ 	.short	0x0101
        /*04e6*/ 	.byte	0x17
	.zero		1


	//   ....[69]....
        /*04e8*/ 	.word	0x00002b60
        /*04ec*/ 	.word	0x00000011
        /*04f0*/ 	.word	0x00000000
        /*04f4*/ 	.short	0x0101
        /*04f6*/ 	.byte	0x3f
	.zero		1


	//   ....[70]....
        /*04f8*/ 	.word	0x00002c20
        /*04fc*/ 	.word	0x000000ff
        /*0500*/ 	.word	0x00000008
        /*0504*/ 	.short	0x010a
        /*0506*/ 	.byte	0x0f
	.zero		1


	//   ....[71]....
        /*0508*/ 	.word	0x00005480
        /*050c*/ 	.word	0x00000004
        /*0510*/ 	.word	0x00000000
        /*0514*/ 	.short	0x0101
        /*0516*/ 	.byte	0x17
	.zero		1


	//   ....[72]....
        /*0518*/ 	.word	0x00005ec0
        /*051c*/ 	.word	0x00000013
        /*0520*/ 	.word	0x000000e0
        /*0524*/ 	.short	0x010a
        /*0526*/ 	.byte	0x3f
	.zero		1


	//   ....[73]....
        /*0528*/ 	.word	0x000062a0
        /*052c*/ 	.word	0x00000004
        /*0530*/ 	.word	0x000001f8
        /*0534*/ 	.short	0x0101
        /*0536*/ 	.byte	0x3f
	.zero		1


	//   ....[74]....
        /*0538*/ 	.word	0x000069d0
        /*053c*/ 	.word	0x00000005
        /*0540*/ 	.word	0x00000000
        /*0544*/ 	.short	0x010a
        /*0546*/ 	.byte	0x3f
	.zero		1


	//   ....[75]....
        /*0548*/ 	.word	0x00006a50
        /*054c*/ 	.word	0x00000007
        /*0550*/ 	.word	0x00000000
        /*0554*/ 	.short	0x010a
        /*0556*/ 	.byte	0x3f
	.zero		1


	//   ....[76]....
        /*0558*/ 	.word	0x00006ae0
        /*055c*/ 	.word	0x00000006
        /*0560*/ 	.word	0x00000000
        /*0564*/ 	.short	0x010a
        /*0566*/ 	.byte	0x3f
	.zero		1


	//   ....[77]....
        /*0568*/ 	.word	0x00006b70
        /*056c*/ 	.word	0x00000007
        /*0570*/ 	.word	0x00000000
        /*0574*/ 	.short	0x010a
        /*0576*/ 	.byte	0x3f
	.zero		1


	//   ....[78]....
        /*0578*/ 	.word	0x00006c00
        /*057c*/ 	.word	0x00000006
        /*0580*/ 	.word	0x00000000
        /*0584*/ 	.short	0x010a
        /*0586*/ 	.byte	0x3f
	.zero		1


	//   ....[79]....
        /*0588*/ 	.word	0x00006c90
        /*058c*/ 	.word	0x00000007
        /*0590*/ 	.word	0x00000000
        /*0594*/ 	.short	0x010a
        /*0596*/ 	.byte	0x3f
	.zero		1


	//   ....[80]....
        /*0598*/ 	.word	0x00006d20
        /*059c*/ 	.word	0x00000006
        /*05a0*/ 	.word	0x00000000
        /*05a4*/ 	.short	0x010a
        /*05a6*/ 	.byte	0x3f
	.zero		1


	//   ....[81]....
        /*05a8*/ 	.word	0x00006db0
        /*05ac*/ 	.word	0x00000007
        /*05b0*/ 	.word	0x00000000
        /*05b4*/ 	.short	0x010a
        /*05b6*/ 	.byte	0x3f
	.zero		1


	//   ....[82]....
        /*05b8*/ 	.word	0x00006e40
        /*05bc*/ 	.word	0x00000006
        /*05c0*/ 	.word	0x00000000
        /*05c4*/ 	.short	0x010a
        /*05c6*/ 	.byte	0x3f
	.zero		1


	//   ....[83]....
        /*05c8*/ 	.word	0x00006ed0
        /*05cc*/ 	.word	0x00000007
        /*05d0*/ 	.word	0x00000000
        /*05d4*/ 	.short	0x010a
        /*05d6*/ 	.byte	0x3f
	.zero		1


	//   ....[84]....
        /*05d8*/ 	.word	0x00006f60
        /*05dc*/ 	.word	0x00000006
        /*05e0*/ 	.word	0x00000000
        /*05e4*/ 	.short	0x010a
        /*05e6*/ 	.byte	0x3f
	.zero		1


	//   ....[85]....
        /*05e8*/ 	.word	0x00006ff0
        /*05ec*/ 	.word	0x00000007
        /*05f0*/ 	.word	0x00000000
        /*05f4*/ 	.short	0x010a
        /*05f6*/ 	.byte	0x3f
	.zero		1


	//   ....[86]....
        /*05f8*/ 	.word	0x00007080
        /*05fc*/ 	.word	0x00000006
        /*0600*/ 	.word	0x00000000
        /*0604*/ 	.short	0x010a
        /*0606*/ 	.byte	0x3f
	.zero		1


	//   ....[87]....
        /*0608*/ 	.word	0x00007110
        /*060c*/ 	.word	0x00000007
        /*0610*/ 	.word	0x00000000
        /*0614*/ 	.short	0x010a
        /*0616*/ 	.byte	0x3f
	.zero		1


	//   ....[88]....
        /*0618*/ 	.word	0x000071a0
        /*061c*/ 	.word	0x00000006
        /*0620*/ 	.word	0x00000000
        /*0624*/ 	.short	0x010a
        /*0626*/ 	.byte	0x3f
	.zero		1


	//   ....[89]....
        /*0628*/ 	.word	0x00007230
        /*062c*/ 	.word	0x00000007
        /*0630*/ 	.word	0x00000000
        /*0634*/ 	.short	0x010a
        /*0636*/ 	.byte	0x3f
	.zero		1


	//   ....[90]....
        /*0638*/ 	.word	0x000072c0
        /*063c*/ 	.word	0x00000006
        /*0640*/ 	.word	0x00000000
        /*0644*/ 	.short	0x010a
        /*0646*/ 	.byte	0x3f
	.zero		1


	//   ....[91]....
        /*0648*/ 	.word	0x00007350
        /*064c*/ 	.word	0x00000007
        /*0650*/ 	.word	0x00000000
        /*0654*/ 	.short	0x010a
        /*0656*/ 	.byte	0x3f
	.zero		1


	//   ....[92]....
        /*0658*/ 	.word	0x000073e0
        /*065c*/ 	.word	0x00000006
        /*0660*/ 	.word	0x00000000
        /*0664*/ 	.short	0x010a
        /*0666*/ 	.byte	0x3f
	.zero		1


	//   ....[93]....
        /*0668*/ 	.word	0x00007470
        /*066c*/ 	.word	0x00000007
        /*0670*/ 	.word	0x00000000
        /*0674*/ 	.short	0x010a
        /*0676*/ 	.byte	0x3f
	.zero		1


	//   ....[94]....
        /*0678*/ 	.word	0x00007500
        /*067c*/ 	.word	0x00000006
        /*0680*/ 	.word	0x00000000
        /*0684*/ 	.short	0x010a
        /*0686*/ 	.byte	0x3f
	.zero		1


	//   ....[95]....
        /*0688*/ 	.word	0x00007590
        /*068c*/ 	.word	0x00000007
        /*0690*/ 	.word	0x00000000
        /*0694*/ 	.short	0x010a
        /*0696*/ 	.byte	0x3f
	.zero		1


	//   ....[96]....
        /*0698*/ 	.word	0x00007620
        /*069c*/ 	.word	0x00000006
        /*06a0*/ 	.word	0x00000000
        /*06a4*/ 	.short	0x010a
        /*06a6*/ 	.byte	0x3f
	.zero		1


	//   ....[97]....
        /*06a8*/ 	.word	0x000076b0
        /*06ac*/ 	.word	0x00000007
        /*06b0*/ 	.word	0x00000000
        /*06b4*/ 	.short	0x010a
        /*06b6*/ 	.byte	0x3f
	.zero		1


	//   ....[98]....
        /*06b8*/ 	.word	0x00007740
        /*06bc*/ 	.word	0x00000006
        /*06c0*/ 	.word	0x00000000
        /*06c4*/ 	.short	0x010a
        /*06c6*/ 	.byte	0x3f
	.zero		1


	//   ....[99]....
        /*06c8*/ 	.word	0x000077d0
        /*06cc*/ 	.word	0x00000007
        /*06d0*/ 	.word	0x00000000
        /*06d4*/ 	.short	0x010a
        /*06d6*/ 	.byte	0x3f
	.zero		1


	//   ....[100]....
        /*06d8*/ 	.word	0x00007860
        /*06dc*/ 	.word	0x00000006
        /*06e0*/ 	.word	0x00000000
        /*06e4*/ 	.short	0x010a
        /*06e6*/ 	.byte	0x3f
	.zero		1


	//   ....[101]....
        /*06e8*/ 	.word	0x000078f0
        /*06ec*/ 	.word	0x00000003
        /*06f0*/ 	.word	0x00000000
        /*06f4*/ 	.short	0x010a
        /*06f6*/ 	.byte	0x3f
	.zero		1


	//   ....[102]....
        /*06f8*/ 	.word	0x00007960
        /*06fc*/ 	.word	0x00000011
        /*0700*/ 	.word	0xfffffff8
        /*0704*/ 	.short	0x010a
        /*0706*/ 	.byte	0x3f
	.zero		1


	//   ....[103]....
        /*0708*/ 	.word	0x000079c0
        /*070c*/ 	.word	0x00000011
        /*0710*/ 	.word	0x00000000
        /*0714*/ 	.short	0x010a
        /*0716*/ 	.byte	0x3f
	.zero		1


	//   ....[104]....
        /*0718*/ 	.word	0x00007a20
        /*071c*/ 	.word	0x00000013
        /*0720*/ 	.word	0x00000000
        /*0724*/ 	.short	0x010a
        /*0726*/ 	.byte	0x3f
	.zero		1


	//   ....[105]....
        /*0728*/ 	.word	0x00007a80
        /*072c*/ 	.word	0x00000011
        /*0730*/ 	.word	0x00000008
        /*0734*/ 	.short	0x010a
        /*0736*/ 	.byte	0x3f
	.zero		1


	//   ....[106]....
        /*0738*/ 	.word	0x00007b50
        /*073c*/ 	.word	0x00000013
        /*0740*/ 	.word	0x000000e0
        /*0744*/ 	.short	0x010a
        /*0746*/ 	.byte	0x3f
	.zero		1


	//   ....[107]....
        /*0748*/ 	.word	0x00007c30
        /*074c*/ 	.word	0x00000005
        /*0750*/ 	.word	0x00000000
        /*0754*/ 	.short	0x010a
        /*0756*/ 	.byte	0x3f
	.zero		1


	//   ....[108]....
        /*0758*/ 	.word	0x00007c80
        /*075c*/ 	.word	0x00000007
        /*0760*/ 	.word	0x00000000
        /*0764*/ 	.short	0x010a
        /*0766*/ 	.byte	0x3f
	.zero		1


	//   ....[109]....
        /*0768*/ 	.word	0x00007cd0
        /*076c*/ 	.word	0x00000006
        /*0770*/ 	.word	0x00000000
        /*0774*/ 	.short	0x010a
        /*0776*/ 	.byte	0x3f
	.zero		1


	//   ....[110]....
        /*0778*/ 	.word	0x00007d20
        /*077c*/ 	.word	0x00000007
        /*0780*/ 	.word	0x00000000
        /*0784*/ 	.short	0x010a
        /*0786*/ 	.byte	0x3f
	.zero		1


	//   ....[111]....
        /*0788*/ 	.word	0x00007d70
        /*078c*/ 	.word	0x00000006
        /*0790*/ 	.word	0x00000000
        /*0794*/ 	.short	0x010a
        /*0796*/ 	.byte	0x3f
	.zero		1


	//   ....[112]....
        /*0798*/ 	.word	0x00007dc0
        /*079c*/ 	.word	0x00000007
        /*07a0*/ 	.word	0x00000000
        /*07a4*/ 	.short	0x010a
        /*07a6*/ 	.byte	0x3f
	.zero		1


	//   ....[113]....
        /*07a8*/ 	.word	0x00007e10
        /*07ac*/ 	.word	0x00000006
        /*07b0*/ 	.word	0x00000000
        /*07b4*/ 	.short	0x010a
        /*07b6*/ 	.byte	0x3f
	.zero		1


	//   ....[114]....
        /*07b8*/ 	.word	0x00007e60
        /*07bc*/ 	.word	0x00000007
        /*07c0*/ 	.word	0x00000000
        /*07c4*/ 	.short	0x010a
        /*07c6*/ 	.byte	0x3f
	.zero		1


	//   ....[115]....
        /*07c8*/ 	.word	0x00007eb0
        /*07cc*/ 	.word	0x00000006
        /*07d0*/ 	.word	0x00000000
        /*07d4*/ 	.short	0x010a
        /*07d6*/ 	.byte	0x3f
	.zero		1


	//   ....[116]....
        /*07d8*/ 	.word	0x00007f00
        /*07dc*/ 	.word	0x00000007
        /*07e0*/ 	.word	0x00000000
        /*07e4*/ 	.short	0x010a
        /*07e6*/ 	.byte	0x3f
	.zero		1


	//   ....[117]....
        /*07e8*/ 	.word	0x00007f50
        /*07ec*/ 	.word	0x00000006
        /*07f0*/ 	.word	0x00000000
        /*07f4*/ 	.short	0x010a
        /*07f6*/ 	.byte	0x3f
	.zero		1


	//   ....[118]....
        /*07f8*/ 	.word	0x00007fa0
        /*07fc*/ 	.word	0x00000007
        /*0800*/ 	.word	0x00000000
        /*0804*/ 	.short	0x010a
        /*0806*/ 	.byte	0x3f
	.zero		1


	//   ....[119]....
        /*0808*/ 	.word	0x00007ff0
        /*080c*/ 	.word	0x00000006
        /*0810*/ 	.word	0x00000000
        /*0814*/ 	.short	0x010a
        /*0816*/ 	.byte	0x3f
	.zero		1


	//   ....[120]....
        /*0818*/ 	.word	0x00008040
        /*081c*/ 	.word	0x00000007
        /*0820*/ 	.word	0x00000000
        /*0824*/ 	.short	0x010a
        /*0826*/ 	.byte	0x3f
	.zero		1


	//   ....[121]....
        /*0828*/ 	.word	0x00008090
        /*082c*/ 	.word	0x00000006
        /*0830*/ 	.word	0x00000000
        /*0834*/ 	.short	0x010a
        /*0836*/ 	.byte	0x3f
	.zero		1


	//   ....[122]....
        /*0838*/ 	.word	0x000080e0
        /*083c*/ 	.word	0x00000007
        /*0840*/ 	.word	0x00000000
        /*0844*/ 	.short	0x010a
        /*0846*/ 	.byte	0x3f
	.zero		1


	//   ....[123]....
        /*0848*/ 	.word	0x00008130
        /*084c*/ 	.word	0x00000006
        /*0850*/ 	.word	0x00000000
        /*0854*/ 	.short	0x010a
        /*0856*/ 	.byte	0x3f
	.zero		1


	//   ....[124]....
        /*0858*/ 	.word	0x00008180
        /*085c*/ 	.word	0x00000007
        /*0860*/ 	.word	0x00000000
        /*0864*/ 	.short	0x010a
        /*0866*/ 	.byte	0x3f
	.zero		1


	//   ....[125]....
        /*0868*/ 	.word	0x000081d0
        /*086c*/ 	.word	0x00000006
        /*0870*/ 	.word	0x00000000
        /*0874*/ 	.short	0x010a
        /*0876*/ 	.byte	0x3f
	.zero		1


	//   ....[126]....
        /*0878*/ 	.word	0x00008220
        /*087c*/ 	.word	0x00000007
        /*0880*/ 	.word	0x00000000
        /*0884*/ 	.short	0x010a
        /*0886*/ 	.byte	0x3f
	.zero		1


	//   ....[127]....
        /*0888*/ 	.word	0x00008270
        /*088c*/ 	.word	0x00000006
        /*0890*/ 	.word	0x00000000
        /*0894*/ 	.short	0x010a
        /*0896*/ 	.byte	0x3f
	.zero		1


	//   ....[128]....
        /*0898*/ 	.word	0x000082c0
        /*089c*/ 	.word	0x00000007
        /*08a0*/ 	.word	0x00000000
        /*08a4*/ 	.short	0x010a
        /*08a6*/ 	.byte	0x3f
	.zero		1


	//   ....[129]....
        /*08a8*/ 	.word	0x00008310
        /*08ac*/ 	.word	0x00000006
        /*08b0*/ 	.word	0x00000000
        /*08b4*/ 	.short	0x010a
        /*08b6*/ 	.byte	0x3f
	.zero		1


	//   ....[130]....
        /*08b8*/ 	.word	0x00008360
        /*08bc*/ 	.word	0x00000007
        /*08c0*/ 	.word	0x00000000
        /*08c4*/ 	.short	0x010a
        /*08c6*/ 	.byte	0x3f
	.zero		1


	//   ....[131]....
        /*08c8*/ 	.word	0x000083b0
        /*08cc*/ 	.word	0x00000006
        /*08d0*/ 	.word	0x00000000
        /*08d4*/ 	.short	0x010a
        /*08d6*/ 	.byte	0x3f
	.zero		1


	//   ....[132]....
        /*08d8*/ 	.word	0x00008400
        /*08dc*/ 	.word	0x00000007
        /*08e0*/ 	.word	0x00000000
        /*08e4*/ 	.short	0x010a
        /*08e6*/ 	.byte	0x3f
	.zero		1


	//   ....[133]....
        /*08e8*/ 	.word	0x00008450
        /*08ec*/ 	.word	0x00000006
        /*08f0*/ 	.word	0x00000000
        /*08f4*/ 	.short	0x010a
        /*08f6*/ 	.byte	0x3f
	.zero		1


	//----- nvinfo : EIATTR_NUM_MBARRIERS
	.align		4
.L_28:
        /*08f8*/ 	.byte	0x03, 0x38
        /*08fa*/ 	.short	0x003e


	//----- nvinfo : EIATTR_EXIT_INSTR_OFFSETS
	.align		4
        /*08fc*/ 	.byte	0x04, 0x1c
        /*08fe*/ 	.short	(.L_30 - .L_29)


	//   ....[0]....
.L_29:
        /*0900*/ 	.word	0x000016f0


	//   ....[1]....
        /*0904*/ 	.word	0x00001750


	//   ....[2]....
        /*0908*/ 	.word	0x00005a90


	//   ....[3]....
        /*090c*/ 	.word	0x00005ac0


	//   ....[4]....
        /*0910*/ 	.word	0x00007940


	//----- nvinfo : EIATTR_MAX_THREADS
	.align		4
.L_30:
        /*0914*/ 	.byte	0x04, 0x05
        /*0916*/ 	.short	(.L_32 - .L_31)
.L_31:
        /*0918*/ 	.word	0x00000180
        /*091c*/ 	.word	0x00000001
        /*0920*/ 	.word	0x00000001


	//----- nvinfo : EIATTR_CRS_STACK_SIZE
	.align		4
.L_32:
        /*0924*/ 	.byte	0x04, 0x1e
        /*0926*/ 	.short	(.L_34 - .L_33)
.L_33:
        /*0928*/ 	.word	0x00000000


	//----- nvinfo : EIATTR_CBANK_PARAM_SIZE
	.align		4
.L_34:
        /*092c*/ 	.byte	0x03, 0x19
        /*092e*/ 	.short	0x0470


	//----- nvinfo : EIATTR_PARAM_CBANK
	.align		4
        /*0930*/ 	.byte	0x04, 0x0a
        /*0932*/ 	.short	(.L_36 - .L_35)
	.align		4
.L_35:
        /*0934*/ 	.word	index@(.nv.constant0._ZN7cutlass13device_kernelINS_4gemm6kernel13GemmUniversalIN4cute5tupleIJiiiiEEENS1_10collective13CollectiveMmaINS1_37MainloopSm90TmaGmmaWarpSpecializedFP8ILi28ENS5_IJNS4_1CILi4EEESB_NSA_ILi1EEEEEENS1_32KernelTmaWarpSpecializedPingpongEEENS5_IJNSA_ILi64EEESG_SG_EEENS_12float_e5m2_tENS5_IJlSC_lEEESI_SJ_NS4_8TiledMMAINS4_8MMA_AtomIJNS4_4SM904GMMA30MMA_64x64x32_F32E5M2E5M2_SS_TNILNSN_7ScaleInE1ELSP_1EEEEEENS4_6LayoutINS5_IJSC_SC_SC_EEENS5_IJNSA_ILi0EEESU_SU_EEEEENS5_IJNS4_10UnderscoreESX_SX_EEEEENS4_23SM90_TMA_LOAD_MULTICASTENS4_14ComposedLayoutINS4_7SwizzleILi2ELi4ELi3EEENS4_18smem_ptr_flag_bitsILi8EEENSS_INS5_IJNSA_ILi8EEESG_EEENS5_IJSG_SC_EEEEEEEvNS4_8identityES10_S1A_vS1B_EENS_8epilogue10collective6detail29Sm90TmaWarpSpecializedAdapterINS1E_15DefaultEpilogueISI_SJ_SJ_NS1D_6thread17LinearCombinationISI_Li1EffLNS1I_9ScaleType4KindE0ELNS_15FloatRoundStyleE2ESI_EENS1_15EpilogueDefaultEEEEEvvEEEEvNT_6ParamsE)
        /*0938*/ 	.short	0x0210
        /*093a*/ 	.short	0x0470


	//----- nvinfo : EIATTR_SW_WAR
	.align		4
.L_36:
        /*093c*/ 	.byte	0x04, 0x36
        /*093e*/ 	.short	(.L_38 - .L_37)
.L_37:
        /*0940*/ 	.word	0x00000008
.L_38:


//--------------------- .nv.callgraph             --------------------------
	.section	.nv.callgraph,"",@"SHT_CUDA_CALLGRAPH"
	.align	4
	.sectionentsize	8
	.align		4
        /*0000*/ 	.word	0x00000000
	.align		4
        /*0004*/ 	.word	0xffffffff
	.align		4
        /*0008*/ 	.word	0x00000000
	.align		4
        /*000c*/ 	.word	0xfffffffe
	.align		4
        /*0010*/ 	.word	0x00000000
	.align		4
        /*0014*/ 	.word	0xfffffffd
	.align		4
        /*0018*/ 	.word	0x00000000
	.align		4
        /*001c*/ 	.word	0xfffffffc


//--------------------- .nv.constant4             --------------------------
	.section	.nv.constant4,"a",@progbits
	.align	8
	.align		8
.nv.constant4:
        /*0000*/ 	.dword	_ZN40_INTERNAL_743583e0_4_k_cu_b9a3d6e9_266364cuda3std3__45__cpo5beginE
	.align		8
        /*0008*/ 	.dword	_ZN40_INTERNAL_743583e0_4_k_cu_b9a3d6e9_266364cuda3std3__45__cpo3endE
	.align		8
        /*0010*/ 	.dword	_ZN40_INTERNAL_743583e0_4_k_cu_b9a3d6e9_266364cuda3std3__45__cpo6cbeginE
	.align		8
        /*0018*/ 	.dword	_ZN40_INTERNAL_743583e0_4_k_cu_b9a3d6e9_266364cuda3std3__45__cpo4cendE
	.align		8
        /*0020*/ 	.dword	_ZN40_INTERNAL_743583e0_4_k_cu_b9a3d6e9_266364cuda3std3__442_GLOBAL__N__743583e0_4_k_cu_b9a3d6e9_266366ignoreE
	.align		8
        /*0028*/ 	.dword	_ZN40_INTERNAL_743583e0_4_k_cu_b9a3d6e9_266364cuda3std3__419piecewise_constructE
	.align		8
        /*0030*/ 	.dword	_ZN40_INTERNAL_743583e0_4_k_cu_b9a3d6e9_266364cuda3std3__48in_placeE
	.align		8
        /*0038*/ 	.dword	_ZN40_INTERNAL_743583e0_4_k_cu_b9a3d6e9_266364cuda3std6ranges3__45__cpo4swapE
	.align		8
        /*0040*/ 	.dword	_ZN40_INTERNAL_743583e0_4_k_cu_b9a3d6e9_266364cuda3std6ranges3__45__cpo9iter_moveE
	.align		8
        /*0048*/ 	.dword	_ZN40_INTERNAL_743583e0_4_k_cu_b9a3d6e9_266364cute7productE
	.align		8
        /*0050*/ 	.dword	_ZN40_INTERNAL_743583e0_4_k_cu_b9a3d6e9_266364cute1_E


//--------------------- .text._ZN7cutlass13device_kernelINS_4gemm6kernel13GemmUniversalIN4cute5tupleIJiiiiEEENS1_10collective13CollectiveMmaINS1_37MainloopSm90TmaGmmaWarpSpecializedFP8ILi28ENS5_IJNS4_1CILi4EEESB_NSA_ILi1EEEEEENS1_32KernelTmaWarpSpecializedPingpongEEENS5_IJNSA_ILi64EEESG_SG_EEENS_12float_e5m2_tENS5_IJlSC_lEEESI_SJ_NS4_8TiledMMAINS4_8MMA_AtomIJNS4_4SM904GMMA30MMA_64x64x32_F32E5M2E5M2_SS_TNILNSN_7ScaleInE1ELSP_1EEEEEENS4_6LayoutINS5_IJSC_SC_SC_EEENS5_IJNSA_ILi0EEESU_SU_EEEEENS5_IJNS4_10UnderscoreESX_SX_EEEEENS4_23SM90_TMA_LOAD_MULTICASTENS4_14ComposedLayoutINS4_7SwizzleILi2ELi4ELi3EEENS4_18smem_ptr_flag_bitsILi8EEENSS_INS5_IJNSA_ILi8EEESG_EEENS5_IJSG_SC_EEEEEEEvNS4_8identityES10_S1A_vS1B_EENS_8epilogue10collective6detail29Sm90TmaWarpSpecializedAdapterINS1E_15DefaultEpilogueISI_SJ_SJ_NS1D_6thread17LinearCombinationISI_Li1EffLNS1I_9ScaleType4KindE0ELNS_15FloatRoundStyleE2ESI_EENS1_15EpilogueDefaultEEEEEvvEEEEvNT_6ParamsE --------------------------
	.section	.text._ZN7cutlass13device_kernelINS_4gemm6kernel13GemmUniversalIN4cute5tupleIJiiiiEEENS1_10collective13CollectiveMmaINS1_37MainloopSm90TmaGmmaWarpSpecializedFP8ILi28ENS5_IJNS4_1CILi4EEESB_NSA_ILi1EEEEEENS1_32KernelTmaWarpSpecializedPingpongEEENS5_IJNSA_ILi64EEESG_SG_EEENS_12float_e5m2_tENS5_IJlSC_lEEESI_SJ_NS4_8TiledMMAINS4_8MMA_AtomIJNS4_4SM904GMMA30MMA_64x64x32_F32E5M2E5M2_SS_TNILNSN_7ScaleInE1ELSP_1EEEEEENS4_6LayoutINS5_IJSC_SC_SC_EEENS5_IJNSA_ILi0EEESU_SU_EEEEENS5_IJNS4_10UnderscoreESX_SX_EEEEENS4_23SM90_TMA_LOAD_MULTICASTENS4_14ComposedLayoutINS4_7SwizzleILi2ELi4ELi3EEENS4_18smem_ptr_flag_bitsILi8EEENSS_INS5_IJNSA_ILi8EEESG_EEENS5_IJSG_SC_EEEEEEEvNS4_8identityES10_S1A_vS1B_EENS_8epilogue10collective6detail29Sm90TmaWarpSpecializedAdapterINS1E_15DefaultEpilogueISI_SJ_SJ_NS1D_6thread17LinearCombinationISI_Li1EffLNS1I_9ScaleType4KindE0ELNS_15FloatRoundStyleE2ESI_EENS1_15EpilogueDefaultEEEEEvvEEEEvNT_6ParamsE,"ax",@progbits
	.align	128
.text._ZN7cutlass13device_kernelINS_4gemm6kernel13GemmUniversalIN4cute5tupleIJiiiiEEENS1_10collective13CollectiveMmaINS1_37MainloopSm90TmaGmmaWarpSpecializedFP8ILi28ENS5_IJNS4_1CILi4EEESB_NSA_ILi1EEEEEENS1_32KernelTmaWarpSpecializedPingpongEEENS5_IJNSA_ILi64EEESG_SG_EEENS_12float_e5m2_tENS5_IJlSC_lEEESI_SJ_NS4_8TiledMMAINS4_8MMA_AtomIJNS4_4SM904GMMA30MMA_64x64x32_F32E5M2E5M2_SS_TNILNSN_7ScaleInE1ELSP_1EEEEEENS4_6LayoutINS5_IJSC_SC_SC_EEENS5_IJNSA_ILi0EEESU_SU_EEEEENS5_IJNS4_10UnderscoreESX_SX_EEEEENS4_23SM90_TMA_LOAD_MULTICASTENS4_14ComposedLayoutINS4_7SwizzleILi2ELi4ELi3EEENS4_18smem_ptr_flag_bitsILi8EEENSS_INS5_IJNSA_ILi8EEESG_EEENS5_IJSG_SC_EEEEEEEvNS4_8identityES10_S1A_vS1B_EENS_8epilogue10collective6detail29Sm90TmaWarpSpecializedAdapterINS1E_15DefaultEpilogueISI_SJ_SJ_NS1D_6thread17LinearCombinationISI_Li1EffLNS1I_9ScaleType4KindE0ELNS_15FloatRoundStyleE2ESI_EENS1_15EpilogueDefaultEEEEEvvEEEEvNT_6ParamsE:
        .type           _ZN7cutlass13device_kernelINS_4gemm6kernel13GemmUniversalIN4cute5tupleIJiiiiEEENS1_10collective13CollectiveMmaINS1_37MainloopSm90TmaGmmaWarpSpecializedFP8ILi28ENS5_IJNS4_1CILi4EEESB_NSA_ILi1EEEEEENS1_32KernelTmaWarpSpecializedPingpongEEENS5_IJNSA_ILi64EEESG_SG_EEENS_12float_e5m2_tENS5_IJlSC_lEEESI_SJ_NS4_8TiledMMAINS4_8MMA_AtomIJNS4_4SM904GMMA30MMA_64x64x32_F32E5M2E5M2_SS_TNILNSN_7ScaleInE1ELSP_1EEEEEENS4_6LayoutINS5_IJSC_SC_SC_EEENS5_IJNSA_ILi0EEESU_SU_EEEEENS5_IJNS4_10UnderscoreESX_SX_EEEEENS4_23SM90_TMA_LOAD_MULTICASTENS4_14ComposedLayoutINS4_7SwizzleILi2ELi4ELi3EEENS4_18smem_ptr_flag_bitsILi8EEENSS_INS5_IJNSA_ILi8EEESG_EEENS5_IJSG_SC_EEEEEEEvNS4_8identityES10_S1A_vS1B_EENS_8epilogue10collective6detail29Sm90TmaWarpSpecializedAdapterINS1E_15DefaultEpilogueISI_SJ_SJ_NS1D_6thread17LinearCombinationISI_Li1EffLNS1I_9ScaleType4KindE0ELNS_15FloatRoundStyleE2ESI_EENS1_15EpilogueDefaultEEEEEvvEEEEvNT_6ParamsE,@function
        .size           _ZN7cutlass13device_kernelINS_4gemm6kernel13GemmUniversalIN4cute5tupleIJiiiiEEENS1_10collective13CollectiveMmaINS1_37MainloopSm90TmaGmmaWarpSpecializedFP8ILi28ENS5_IJNS4_1CILi4EEESB_NSA_ILi1EEEEEENS1_32KernelTmaWarpSpecializedPingpongEEENS5_IJNSA_ILi64EEESG_SG_EEENS_12float_e5m2_tENS5_IJlSC_lEEESI_SJ_NS4_8TiledMMAINS4_8MMA_AtomIJNS4_4SM904GMMA30MMA_64x64x32_F32E5M2E5M2_SS_TNILNSN_7ScaleInE1ELSP_1EEEEEENS4_6LayoutINS5_IJSC_SC_SC_EEENS5_IJNSA_ILi0EEESU_SU_EEEEENS5_IJNS4_10UnderscoreESX_SX_EEEEENS4_23SM90_TMA_LOAD_MULTICASTENS4_14ComposedLayoutINS4_7SwizzleILi2ELi4ELi3EEENS4_18smem_ptr_flag_bitsILi8EEENSS_INS5_IJNSA_ILi8EEESG_EEENS5_IJSG_SC_EEEEEEEvNS4_8identityES10_S1A_vS1B_EENS_8epilogue10collective6detail29Sm90TmaWarpSpecializedAdapterINS1E_15DefaultEpilogueISI_SJ_SJ_NS1D_6thread17LinearCombinationISI_Li1EffLNS1I_9ScaleType4KindE0ELNS_15FloatRoundStyleE2ESI_EENS1_15EpilogueDefaultEEEEEvvEEEEvNT_6ParamsE,(.L_x_193 - _ZN7cutlass13device_kernelINS_4gemm6kernel13GemmUniversalIN4cute5tupleIJiiiiEEENS1_10collective13CollectiveMmaINS1_37MainloopSm90TmaGmmaWarpSpecializedFP8ILi28ENS5_IJNS4_1CILi4EEESB_NSA_ILi1EEEEEENS1_32KernelTmaWarpSpecializedPingpongEEENS5_IJNSA_ILi64EEESG_SG_EEENS_12float_e5m2_tENS5_IJlSC_lEEESI_SJ_NS4_8TiledMMAINS4_8MMA_AtomIJNS4_4SM904GMMA30MMA_64x64x32_F32E5M2E5M2_SS_TNILNSN_7ScaleInE1ELSP_1EEEEEENS4_6LayoutINS5_IJSC_SC_SC_EEENS5_IJNSA_ILi0EEESU_SU_EEEEENS5_IJNS4_10UnderscoreESX_SX_EEEEENS4_23SM90_TMA_LOAD_MULTICASTENS4_14ComposedLayoutINS4_7SwizzleILi2ELi4ELi3EEENS4_18smem_ptr_flag_bitsILi8EEENSS_INS5_IJNSA_ILi8EEESG_EEENS5_IJSG_SC_EEEEEEEvNS4_8identityES10_S1A_vS1B_EENS_8epilogue10collective6detail29Sm90TmaWarpSpecializedAdapterINS1E_15DefaultEpilogueISI_SJ_SJ_NS1D_6thread17LinearCombinationISI_Li1EffLNS1I_9ScaleType4KindE0ELNS_15FloatRoundStyleE2ESI_EENS1_15EpilogueDefaultEEEEEvvEEEEvNT_6ParamsE)
        .other          _ZN7cutlass13device_kernelINS_4gemm6kernel13GemmUniversalIN4cute5tupleIJiiiiEEENS1_10collective13CollectiveMmaINS1_37MainloopSm90TmaGmmaWarpSpecializedFP8ILi28ENS5_IJNS4_1CILi4EEESB_NSA_ILi1EEEEEENS1_32KernelTmaWarpSpecializedPingpongEEENS5_IJNSA_ILi64EEESG_SG_EEENS_12float_e5m2_tENS5_IJlSC_lEEESI_SJ_NS4_8TiledMMAINS4_8MMA_AtomIJNS4_4SM904GMMA30MMA_64x64x32_F32E5M2E5M2_SS_TNILNSN_7ScaleInE1ELSP_1EEEEEENS4_6LayoutINS5_IJSC_SC_SC_EEENS5_IJNSA_ILi0EEESU_SU_EEEEENS5_IJNS4_10UnderscoreESX_SX_EEEEENS4_23SM90_TMA_LOAD_MULTICASTENS4_14ComposedLayoutINS4_7SwizzleILi2ELi4ELi3EEENS4_18smem_ptr_flag_bitsILi8EEENSS_INS5_IJNSA_ILi8EEESG_EEENS5_IJSG_SC_EEEEEEEvNS4_8identityES10_S1A_vS1B_EENS_8epilogue10collective6detail29Sm90TmaWarpSpecializedAdapterINS1E_15DefaultEpilogueISI_SJ_SJ_NS1D_6thread17LinearCombinationISI_Li1EffLNS1I_9ScaleType4KindE0ELNS_15FloatRoundStyleE2ESI_EENS1_15EpilogueDefaultEEEEEvvEEEEvNT_6ParamsE,@"STO_CUDA_ENTRY STV_DEFAULT"
_ZN7cutlass13device_kernelINS_4gemm6kernel13GemmUniversalIN4cute5tupleIJiiiiEEENS1_10collective13CollectiveMmaINS1_37MainloopSm90TmaGmmaWarpSpecializedFP8ILi28ENS5_IJNS4_1CILi4EEESB_NSA_ILi1EEEEEENS1_32KernelTmaWarpSpecializedPingpongEEENS5_IJNSA_ILi64EEESG_SG_EEENS_12float_e5m2_tENS5_IJlSC_lEEESI_SJ_NS4_8TiledMMAINS4_8MMA_AtomIJNS4_4SM904GMMA30MMA_64x64x32_F32E5M2E5M2_SS_TNILNSN_7ScaleInE1ELSP_1EEEEEENS4_6LayoutINS5_IJSC_SC_SC_EEENS5_IJNSA_ILi0EEESU_SU_EEEEENS5_IJNS4_10UnderscoreESX_SX_EEEEENS4_23SM90_TMA_LOAD_MULTICASTENS4_14ComposedLayoutINS4_7SwizzleILi2ELi4ELi3EEENS4_18smem_ptr_flag_bitsILi8EEENSS_INS5_IJNSA_ILi8EEESG_EEENS5_IJSG_SC_EEEEEEEvNS4_8identityES10_S1A_vS1B_EENS_8epilogue10collective6detail29Sm90TmaWarpSpecializedAdapterINS1E_15DefaultEpilogueISI_SJ_SJ_NS1D_6thread17LinearCombinationISI_Li1EffLNS1I_9ScaleType4KindE0ELNS_15FloatRoundStyleE2ESI_EENS1_15EpilogueDefaultEEEEEvvEEEEvNT_6ParamsE:
[----:B------:R-:W-:Y:S01]  /*0000*/  LDC R1, c[0x0][0x28] ;  /* 0x00000a00ff017b82 */ /* 0x000fe20000000800 */
[----:B------:R-:W0:Y:S01]  /*0010*/  S2R R11, SR_TID.X ;  /* 0x00000000000b7919 */ /* 0x000e220000002100 */
[----:B------:R-:W-:Y:S01]  /*0020*/  ELECT P0, URZ, PT ;  /* 0x00000000003f782f */ /* 0x000fe20003800000 */
[----:B------:R-:W-:Y:S01]  /*0030*/  BSSY B0, `(.L_x_0) ;  /* 0x000000f000007945 */ /* 0x000fe20003800000 */
[--C-:B0-----:R-:W-:Y:S02]  /*0040*/  SHF.R.U32.HI R0, RZ, 0x5, R11.reuse ;  /* 0x00000005ff007819 */ /* 0x101fe4000001160b */
[----:B------:R-:W-:-:S03]  /*0050*/  SHF.R.U32.HI R3, RZ, 0x7, R11 ;  /* 0x00000007ff037819 */ /* 0x000fc6000001160b */
[----:B------:R-:W0:Y:S04]  /*0060*/  SHFL.IDX PT, R2, R0, RZ, 0x1f ;  /* 0x00001fff00027589 */ /* 0x000e2800000e0000 */
[----:B------:R1:W2:Y:S01]  /*0070*/  SHFL.IDX PT, R5, R3, RZ, 0x1f ;  /* 0x00001fff03057589 */ /* 0x0002a200000e0000 */
[----:B0-----:R-:W-:-:S13]  /*0080*/  ISETP.NE.OR P0, PT, R2, RZ, !P0 ;  /* 0x000000ff0200720c */ /* 0x001fda0004705670 */
[----:B-12---:R-:W-:Y:S05]  /*0090*/  @P0 BRA `(.L_x_1) ;  /* 0x0000000000200947 */ /* 0x006fea0003800000 */
[----:B------:R-:W-:Y:S02]  /*00a0*/  ULDC.64 UR4, c[0x0][0x198] ;  /* 0x0000660000047ab9 */ /* 0x000fe40000000a00 */
[----:B------:R-:W-:Y:S02]  /*00b0*/  UIADD3 UR6, UP0, UR4, 0xf0, URZ ;  /* 0x000000f004067890 */ /* 0x000fe4000ff1e03f */
[----:B------:R-:W-:Y:S02]  /*00c0*/  UIADD3 UR4, UP1, UR4, 0x1f0, URZ ;  /* 0x000001f004047890 */ /* 0x000fe4000ff3e03f */
[----:B------:R-:W-:Y:S02]  /*00d0*/  UIADD3.X UR7, URZ, UR5, URZ, UP0, !UPT ;  /* 0x000000053f077290 */ /* 0x000fe400087fe43f */
[----:B------:R-:W-:-:S07]  /*00e0*/  UIADD3.X UR5, URZ, UR5, URZ, UP1, !UPT ;  /* 0x000000053f057290 */ /* 0x000fce0008ffe43f */
[----:B------:R0:W-:Y:S02]  /*00f0*/  UTMACCTL.PF [UR6] ;  /* 0x00000000060079b9 */ /* 0x0001e40008040000 */
[----:B------:R0:W-:Y:S02]  /*0100*/  UTMACCTL.PF [UR4] ;  /* 0x00000000040079b9 */ /* 0x0001e40008040000 */
[----:B0-----:R-:W-:Y:S01]  /*0110*/  NOP ;  /* 0x0000000000007918 */ /* 0x001fe20000000000 */
.L_x_1:
[----:B------:R-:W-:Y:S05]  /*0120*/  BSYNC B0 ;  /* 0x0000000000007941 */ /* 0x000fea0003800000 */
.L_x_0:
[----:B------:R-:W0:Y:S02]  /*0130*/  SHFL.IDX PT, R6, R0, RZ, 0x1f ;  /* 0x00001fff00067589 */ /* 0x000e2400000e0000 */
[----:B0-----:R-:W-:-:S13]  /*0140*/  ISETP.NE.AND P0, PT, R6, RZ, PT ;  /* 0x000000ff0600720c */ /* 0x001fda0003f05270 */
[----:B------:R-:W-:Y:S05]  /*0150*/  @P0 BRA `(.L_x_2) ;  /* 0x0000000400240947 */ /* 0x000fea0003800000 */
[----:B------:R-:W-:Y:S01]  /*0160*/  ELECT P0, URZ, PT ;  /* 0x00000000003f782f */ /* 0x000fe20003800000 */
[----:B------:R-:W-:-:S12]  /*0170*/  BSSY B0, `(.L_x_2) ;  /* 0x0000047000007945 */ /* 0x000fd80003800000 */
[----:B------:R-:W-:Y:S05]  /*0180*/  @!P0 BRA `(.L_x_3) ;  /* 0x0000000400148947 */ /* 0x000fea0003800000 */
[----:B------:R-:W0:Y:S01]  /*0190*/  S2UR UR8, SR_CgaCtaId ;  /* 0x00000000000879c3 */ /* 0x000e220000008800 */
[----:B------:R-:W-:Y:S01]  /*01a0*/  UMOV UR4, 0x400 ;  /* 0x0000040000047882 */ /* 0x000fe20000000000 */
[----:B------:R-:W-:Y:S01]  /*01b0*/  UMOV UR5, 0x1 ;  /* 0x0000000100057882 */ /* 0x000fe20000000000 */
[----:B------:R-:W-:Y:S02]  /*01c0*/  UMOV UR6, 0x7 ;  /* 0x0000000700067882 */ /* 0x000fe40000000000 */
[----:B------:R-:W-:-:S04]  /*01d0*/  UIADD3 UR6, -UR6, 0x100000, URZ ;  /* 0x0010000006067890 */ /* 0x000fc8000fffe13f */
[----:B------:R-:W-:Y:S02]  /*01e0*/  USHF.L.U32 UR7, UR6, 0xb, URZ ;  /* 0x0000000b06077899 */ /* 0x000fe4000800063f */
[----:B------:R-:W-:Y:S02]  /*01f0*/  USHF.L.U32 UR6, UR6, 0x1, URZ ;  /* 0x0000000106067899 */ /* 0x000fe4000800063f */
[----:B0-----:R-:W-:Y:S02]  /*0200*/  ULEA UR8, UR8, UR4, 0x18 ;  /* 0x0000000408087291 */ /* 0x001fe4000f8ec03f */
[----:B------:R-:W-:-:S04]  /*0210*/  UIADD3 UR4, -UR5, 0x100000, URZ ;  /* 0x0010000005047890 */ /* 0x000fc8000fffe13f */
[----:B------:R-:W-:Y:S02]  /*0220*/  USHF.L.U32 UR5, UR4, 0xb, URZ ;  /* 0x0000000b04057899 */ /* 0x000fe4000800063f */
[----:B------:R-:W-:Y:S01]  /*0230*/  USHF.L.U32 UR4, UR4, 0x1, URZ ;  /* 0x0000000104047899 */ /* 0x000fe2000800063f */
[----:B------:R-:W0:Y:S11]  /*0240*/  FENCE.VIEW.ASYNC.S ;  /* 0x00000000000073c6 */ /* 0x000e360000000000 */
[----:B0-----:R0:W1:Y:S01]  /*0250*/  SYNCS.EXCH.64 URZ, [UR8], UR4 ;  /* 0x00000004083f75b2 */ /* 0x0010620008000100 */
[----:B------:R0:W2:Y:S01]  /*0260*/  SYNCS.EXCH.64 URZ, [UR8+0xe0], UR6 ;  /* 0x0000e006083f75b2 */ /* 0x0000a20008000100 */
[----:B------:R0:W3:Y:S01]  /*0270*/  SYNCS.EXCH.64 URZ, [UR8+0x8], UR4 ;  /* 0x00000804083f75b2 */ /* 0x0000e20008000100 */
[----:B------:R0:W4:Y:S01]  /*0280*/  SYNCS.EXCH.64 URZ, [UR8+0xe8], UR6 ;  /* 0x0000e806083f75b2 */ /* 0x0001220008000100 */
[----:B------:R0:W0:Y:S01]  /*0290*/  SYNCS.EXCH.64 URZ, [UR8+0x10], UR4 ;  /* 0x00001004083f75b2 */ /* 0x0000220008000100 */
        /* <DEDUP_REMOVED lines=51> */
[----:B-1234-:R-:W-:Y:S01]  /*05d0*/  NOP ;  /* 0x0000000000007918 */ /* 0x01efe20000000000 */
.L_x_3:
[----:B0-----:R-:W-:Y:S05]  /*05e0*/  BSYNC B0 ;  /* 0x0000000000007941 */ /* 0x001fea0003800000 */
.L_x_2:
[----:B------:R-:W-:Y:S01]  /*05f0*/  SHF.R.S32.HI R4, RZ, 0x1f, R11 ;  /* 0x0000001fff047819 */ /* 0x000fe2000001140b */
[----:B------:R-:W0:Y:S01]  /*0600*/  SHFL.IDX PT, R7, R0, RZ, 0x1f ;  /* 0x00001fff00077589 */ /* 0x000e2200000e0000 */
[----:B------:R-:W1:Y:S01]  /*0610*/  S2UR UR12, SR_CTAID.X ;  /* 0x00000000000c79c3 */ /* 0x000e620000002500 */
[----:B------:R-:W-:Y:S02]  /*0620*/  ELECT P0, URZ, PT ;  /* 0x00000000003f782f */ /* 0x000fe40003800000 */
[----:B------:R-:W-:Y:S01]  /*0630*/  LEA.HI R4, R4, R11, RZ, 0x7 ;  /* 0x0000000b04047211 */ /* 0x000fe200078f38ff */
[----:B------:R-:W2:Y:S01]  /*0640*/  SHFL.IDX PT, R8, R0, RZ, 0x1f ;  /* 0x00001fff00087589 */ /* 0x000ea200000e0000 */
[----:B------:R-:W-:Y:S01]  /*0650*/  SHF.R.S32.HI R9, RZ, 0x1f, R6 ;  /* 0x0000001fff097819 */ /* 0x000fe20000011406 */
[----:B------:R-:W-:Y:S01]  /*0660*/  ULDC UR4, c[0x0][0x150] ;  /* 0x0000540000047ab9 */ /* 0x000fe20000000800 */
[----:B------:R-:W-:Y:S01]  /*0670*/  LOP3.LUT R4, R4, 0xffffff80, RZ, 0xc0, !PT ;  /* 0xffffff8004047812 */ /* 0x000fe200078ec0ff */
[----:B------:R-:W3:Y:S01]  /*0680*/  S2R R16, SR_CTAID.Y ;  /* 0x0000000000107919 */ /* 0x000ee20000002600 */
[----:B------:R-:W-:Y:S01]  /*0690*/  LEA.HI R9, R9, R6, RZ, 0x2 ;  /* 0x0000000609097211 */ /* 0x000fe200078f10ff */
[----:B------:R-:W4:Y:S01]  /*06a0*/  LDC R12, c[0x0][0x144] ;  /* 0x00005100ff0c7b82 */ /* 0x000f220000000800 */
[----:B------:R-:W-:Y:S01]  /*06b0*/  ELECT P1, URZ, PT ;  /* 0x00000000003f782f */ /* 0x000fe20003820000 */
[----:B------:R-:W-:Y:S01]  /*06c0*/  IMAD.IADD R10, R11, 0x1, -R4 ;  /* 0x000000010b0a7824 */ /* 0x000fe200078e0a04 */
[----:B------:R5:W4:Y:S01]  /*06d0*/  SHFL.IDX PT, R14, R3, RZ, 0x1f ;  /* 0x00001fff030e7589 */ /* 0x000b2200000e0000 */
[----:B------:R-:W-:Y:S01]  /*06e0*/  LOP3.LUT R9, R9, 0x3ffffffc, RZ, 0xc0, !PT ;  /* 0x3ffffffc09097812 */ /* 0x000fe200078ec0ff */
[----:B------:R-:W-:Y:S01]  /*06f0*/  ULDC UR5, c[0x0][0x154] ;  /* 0x0000550000057ab9 */ /* 0x000fe20000000800 */
[----:B------:R-:W-:Y:S01]  /*0700*/  UMOV UR11, 0x80 ;  /* 0x00000080000b7882 */ /* 0x000fe20000000000 */
[----:B------:R-:W-:Y:S01]  /*0710*/  SHF.R.S32.HI R19, RZ, 0x1f, R10 ;  /* 0x0000001fff137819 */ /* 0x000fe2000001140a */
[----:B------:R-:W3:Y:S01]  /*0720*/  LDC R13, c[0x0][0x140] ;  /* 0x00005000ff0d7b82 */ /* 0x000ee20000000800 */
[----:B------:R-:W-:Y:S01]  /*0730*/  IMAD.IADD R9, R6, 0x1, -R9 ;  /* 0x0000000106097824 */ /* 0x000fe200078e0a09 */
[----:B------:R-:W-:Y:S01]  /*0740*/  NOP ;  /* 0x0000000000007918 */ /* 0x000fe20000000000 */
[----:B------:R-:W-:Y:S01]  /*0750*/  LEA.HI R4, R19, R10, RZ, 0x3 ;  /* 0x0000000a13047211 */ /* 0x000fe200078f18ff */
[----:B------:R-:W-:Y:S01]  /*0760*/  NOP ;  /* 0x0000000000007918 */ /* 0x000fe20000000000 */
[----:B-----5:R-:W-:Y:S01]  /*0770*/  SHF.R.S32.HI R3, RZ, 0x1f, R2 ;  /* 0x0000001fff037819 */ /* 0x020fe20000011402 */
[----:B------:R-:W-:Y:S01]  /*0780*/  VIADD R40, R5, 0xffffffff ;  /* 0xffffffff05287836 */ /* 0x000fe20000000000 */
[----:B0-----:R-:W-:Y:S01]  /*0790*/  ISETP.NE.OR P0, PT, R7, RZ, !P0 ;  /* 0x000000ff0700720c */ /* 0x001fe20004705670 */
[----:B------:R-:W0:Y:S01]  /*07a0*/  LDC R25, c[0x0][0x148] ;  /* 0x00005200ff197b82 */ /* 0x000e220000000800 */
[----:B------:R-:W-:-:S02]  /*07b0*/  SHF.R.S32.HI R7, RZ, 0x3, R4 ;  /* 0x00000003ff077819 */ /* 0x000fc40000011404 */
[----:B-1----:R-:W-:Y:S02]  /*07c0*/  I2FP.F32.U32 R0, UR12 ;  /* 0x0000000c00007c45 */ /* 0x002fe40008201000 */
[----:B------:R-:W-:Y:S02]  /*07d0*/  SHF.R.S32.HI R4, RZ, 0x1f, R4 ;  /* 0x0000001fff047819 */ /* 0x000fe40000011404 */
[----:B------:R-:W-:Y:S01]  /*07e0*/  LEA.HI R3, R3, R2, RZ, 0x2 ;  /* 0x0000000203037211 */ /* 0x000fe200078f10ff */
[----:B------:R-:W-:Y:S01]  /*07f0*/  FMUL R0, R0, UR4 ;  /* 0x0000000400007c20 */ /* 0x000fe20008400000 */
[----:B------:R-:W-:Y:S01]  /*0800*/  LEA.HI R4, R4, R7, RZ, 0x2 ;  /* 0x0000000704047211 */ /* 0x000fe200078f10ff */
[----:B------:R-:W-:Y:S01]  /*0810*/  UMOV UR4, 0x20 ;  /* 0x0000002000047882 */ /* 0x000fe20000000000 */
[----:B--2---:R-:W-:Y:S01]  /*0820*/  ISETP.NE.OR P1, PT, R8, RZ, !P1 ;  /* 0x000000ff0800720c */ /* 0x004fe20004f25670 */
[----:B------:R-:W-:Y:S01]  /*0830*/  VOTEU.ALL UP2, P0 ;  /* 0x00000000003f7886 */ /* 0x000fe20000040000 */
[----:B------:R-:W-:Y:S01]  /*0840*/  LOP3.LUT R4, R4, 0xfffffffc, RZ, 0xc0, !PT ;  /* 0xfffffffc04047812 */ /* 0x000fe200078ec0ff */
[----:B------:R-:W1:Y:S01]  /*0850*/  F2I.U32.TRUNC.NTZ R0, R0 ;  /* 0x0000000000007305 */ /* 0x000e62000020f000 */
[----:B------:R-:W-:Y:S01]  /*0860*/  LOP3.LUT R3, R3, 0xfffffffc, RZ, 0xc0, !PT ;  /* 0xfffffffc03037812 */ /* 0x000fe200078ec0ff */
[----:B------:R-:W-:Y:S01]  /*0870*/  VOTEU.ALL UP0, P0 ;  /* 0x00000000003f7886 */ /* 0x000fe20000000000 */
[----:B------:R-:W2:Y:S01]  /*0880*/  @!UP2 S2UR UR7, SR_CgaCtaId ;  /* 0x000000000007a9c3 */ /* 0x000ea20000008800 */
[----:B------:R-:W-:Y:S01]  /*0890*/  IMAD.IADD R4, R7, 0x1, -R4 ;  /* 0x0000000107047824 */ /* 0x000fe200078e0a04 */
[----:B------:R-:W-:Y:S01]  /*08a0*/  @!UP2 UMOV UR6, 0x400 ;  /* 0x000004000006a882 */ /* 0x000fe20000000000 */
[----:B------:R-:W-:Y:S01]  /*08b0*/  IMAD.IADD R18, R2, 0x1, -R3 ;  /* 0x0000000102127824 */ /* 0x000fe200078e0a03 */
[----:B---3--:R-:W-:Y:S01]  /*08c0*/  ISETP.EQ.U32.AND P2, PT, R13, 0x1, PT ;  /* 0x000000010d00780c */ /* 0x008fe20003f42070 */
[----:B------:R-:W-:Y:S01]  /*08d0*/  IMAD R4, R9, 0x4, R4 ;  /* 0x0000000409047824 */ /* 0x000fe200078e0204 */
[----:B------:R-:W-:Y:S01]  /*08e0*/  VOTEU.ALL UP1, P0 ;  /* 0x00000000003f7886 */ /* 0x000fe20000020000 */
[----:B------:R-:W-:Y:S01]  /*08f0*/  VOTEU.ALL UP3, P1 ;  /* 0x00000000003f7886 */ /* 0x000fe20000860000 */
[----:B------:R-:W-:Y:S01]  /*0900*/  VOTEU.ALL UP4, P1 ;  /* 0x00000000003f7886 */ /* 0x000fe20000880000 */
[----:B------:R-:W-:Y:S01]  /*0910*/  VOTEU.ALL UP5, P1 ;  /* 0x00000000003f7886 */ /* 0x000fe200008a0000 */
[----:B------:R-:W-:Y:S01]  /*0920*/  SHF.R.S32.HI R3, RZ, 0x1f, R4 ;  /* 0x0000001fff037819 */ /* 0x000fe20000011404 */
[----:B------:R-:W-:Y:S01]  /*0930*/  IMAD.MOV.U32 R13, RZ, RZ, 0x1 ;  /* 0x00000001ff0d7424 */ /* 0x000fe200078e00ff */
[----:B------:R-:W3:Y:S01]  /*0940*/  @!UP3 S2UR UR10, SR_CgaCtaId ;  /* 0x00000000000ab9c3 */ /* 0x000ee20000008800 */
[----:B-1----:R-:W-:Y:S01]  /*0950*/  IMAD.MOV R7, RZ, RZ, -R0 ;  /* 0x000000ffff077224 */ /* 0x002fe200078e0a00 */
[----:B------:R-:W-:Y:S01]  /*0960*/  LEA.HI R3, R3, R4, RZ, 0x2 ;  /* 0x0000000403037211 */ /* 0x000fe200078f10ff */
[----:B------:R-:W-:Y:S01]  /*0970*/  @!UP3 UMOV UR9, 0x400 ;  /* 0x000004000009b882 */ /* 0x000fe20000000000 */
[----:B------:R-:W-:Y:S01]  /*0980*/  I2FP.F32.U32 R0, R16 ;  /* 0x0000001000007245 */ /* 0x000fe20000201000 */
[----:B----4-:R-:W-:Y:S01]  /*0990*/  IMAD R24, R12, R7, UR12 ;  /* 0x0000000c0c187e24 */ /* 0x010fe2000f8e0207 */
[----:B------:R-:W-:Y:S01]  /*09a0*/  LOP3.LUT R7, R3, 0xfffffffc, RZ, 0xc0, !PT ;  /* 0xfffffffc03077812 */ /* 0x000fe200078ec0ff */
[----:B------:R-:W-:Y:S01]  /*09b0*/  IMAD.SHL.U32 R3, R4, 0x4, RZ ;  /* 0x0000000404037824 */ /* 0x000fe200078e00ff */
[----:B------:R-:W-:Y:S01]  /*09c0*/  LOP3.LUT P0, RZ, R10, 0x7, RZ, 0xc0, !PT ;  /* 0x000000070aff7812 */ /* 0x000fe2000780c0ff */
[----:B------:R-:W-:Y:S01]  /*09d0*/  FMUL R0, R0, UR5 ;  /* 0x0000000500007c20 */ /* 0x000fe20008400000 */
[----:B------:R-:W-:-:S04]  /*09e0*/  @!UP2 UIADD3 UR4, -UR4, 0x100000, URZ ;  /* 0x001000000404a890 */ /* 0x000fc8000fffe13f */
[----:B------:R-:W-:Y:S02]  /*09f0*/  @!UP2 USHF.L.U32 UR5, UR4, 0xb, URZ ;  /* 0x0000000b0405a899 */ /* 0x000fe4000800063f */
[----:B------:R-:W-:Y:S01]  /*0a00*/  @!UP2 USHF.L.U32 UR4, UR4, 0x1, URZ ;  /* 0x000000010404a899 */ /* 0x000fe2000800063f */
[C---:B------:R-:W-:Y:S01]  /*0a10*/  IMAD.IADD R7, R4.reuse, 0x1, -R7 ;  /* 0x0000000104077824 */ /* 0x040fe200078e0a07 */
[----:B------:R-:W-:Y:S01]  /*0a20*/  LOP3.LUT R12, R4, 0xc, R3, 0x78, !PT ;  /* 0x0000000c040c7812 */ /* 0x000fe200078e7803 */
[----:B--2---:R-:W-:Y:S01]  /*0a30*/  @!UP2 ULEA UR8, UR7, UR6, 0x18 ;  /* 0x000000060708a291 */ /* 0x004fe2000f8ec03f */
[----:B------:R-:W-:Y:S01]  /*0a40*/  ISETP.GE.U32.AND P6, PT, R40, 0x2, PT ;  /* 0x000000022800780c */ /* 0x000fe20003fc6070 */
[----:B------:R-:W1:Y:S01]  /*0a50*/  F2I.U32.TRUNC.NTZ R0, R0 ;  /* 0x0000000000007305 */ /* 0x000e62000020f000 */
[----:B------:R-:W-:Y:S01]  /*0a60*/  ISETP.NE.AND P4, PT, R7, R24, PT ;  /* 0x000000180700720c */ /* 0x000fe20003f85270 */
[----:B------:R-:W-:-:S04]  /*0a70*/  @!UP3 UIADD3 UR6, -UR11, 0x100000, URZ ;  /* 0x001000000b06b890 */ /* 0x000fc8000fffe13f */
[----:B------:R-:W-:Y:S02]  /*0a80*/  @!UP3 USHF.L.U32 UR7, UR6, 0xb, URZ ;  /* 0x0000000b0607b899 */ /* 0x000fe4000800063f */
[----:B------:R-:W-:Y:S01]  /*0a90*/  @!UP3 USHF.L.U32 UR6, UR6, 0x1, URZ ;  /* 0x000000010606b899 */ /* 0x000fe2000800063f */
[----:B------:R-:W-:Y:S01]  /*0aa0*/  ISETP.LT.U32.AND P0, PT, R12, 0x10, !P0 ;  /* 0x000000100c00780c */ /* 0x000fe20004701070 */
[----:B------:R-:W-:Y:S01]  /*0ab0*/  VOTEU.ALL UP2, P1 ;  /* 0x00000000003f7886 */ /* 0x000fe20000840000 */
[----:B------:R-:W-:Y:S02]  /*0ac0*/  R2UR UR15, R14 ;  /* 0x000000000e0f72ca */ /* 0x000fe400000e0000 */
[----:B------:R-:W-:Y:S01]  /*0ad0*/  ISETP.NE.AND P3, PT, R5, RZ, PT ;  /* 0x000000ff0500720c */ /* 0x000fe20003f65270 */
[----:B---3--:R-:W-:Y:S01]  /*0ae0*/  @!UP3 ULEA UR9, UR10, UR9, 0x18 ;  /* 0x000000090a09b291 */ /* 0x008fe2000f8ec03f */
[----:B------:R-:W2:Y:S02]  /*0af0*/  FENCE.VIEW.ASYNC.S ;  /* 0x00000000000073c6 */ /* 0x000ea40000000000 */
[----:B--2---:R2:W3:Y:S01]  /*0b00*/  @!UP0 SYNCS.EXCH.64 URZ, [UR8+0x1f0], UR4 ;  /* 0x0001f004083f85b2 */ /* 0x0044e20008000100 */
[----:B------:R-:W-:Y:S01]  /*0b10*/  VOTEU.ALL UP3, P1 ;  /* 0x00000000003f7886 */ /* 0x000fe20000860000 */
[----:B------:R-:W-:-:S02]  /*0b20*/  ISETP.NE.AND P1, PT, R18, 0x3, PT ;  /* 0x000000031200780c */ /* 0x000fc40003f25270 */
[----:B------:R-:W-:Y:S01]  /*0b30*/  @P4 SHF.R.S32.HI R3, RZ, 0x1f, R12 ;  /* 0x0000001fff034819 */ /* 0x000fe2000001140c */
[----:B-1----:R-:W-:Y:S01]  /*0b40*/  IMAD.MOV R26, RZ, RZ, -R0 ;  /* 0x000000ffff1a7224 */ /* 0x002fe200078e0a00 */
[----:B------:R-:W-:Y:S02]  /*0b50*/  ISETP.EQ.OR P1, PT, R18, RZ, !P1 ;  /* 0x000000ff1200720c */ /* 0x000fe40004f22670 */
[----:B------:R-:W-:Y:S01]  /*0b60*/  @P4 LEA.HI R3, R3, R12, RZ, 0x2 ;  /* 0x0000000c03034211 */ /* 0x000fe200078f10ff */
[----:B0-----:R-:W-:Y:S01]  /*0b70*/  IMAD R0, R25, R26, R16 ;  /* 0x0000001a19007224 */ /* 0x001fe200078e0210 */
[----:B------:R-:W-:Y:S02]  /*0b80*/  ISETP.EQ.AND P1, PT, R5, RZ, P1 ;  /* 0x000000ff0500720c */ /* 0x000fe40000f22270 */
[----:B------:R-:W-:Y:S02]  /*0b90*/  @P4 SHF.R.S32.HI R3, RZ, 0x2, R3 ;  /* 0x00000002ff034819 */ /* 0x000fe40000011403 */
[----:B------:R-:W-:Y:S01]  /*0ba0*/  SEL R7, RZ, 0x1, !P1 ;  /* 0x00000001ff077807 */ /* 0x000fe20004800000 */
[----:B------:R2:W0:Y:S01]  /*0bb0*/  @!UP1 SYNCS.EXCH.64 URZ, [UR8+0x1f8], UR4 ;  /* 0x0001f804083f95b2 */ /* 0x0004220008000100 */
[----:B------:R-:W-:Y:S01]  /*0bc0*/  @P4 ISETP.NE.AND P5, PT, R3, R0, PT ;  /* 0x000000000300420c */ /* 0x000fe20003fa5270 */
[----:B------:R-:W-:Y:S01]  /*0bd0*/  NOP ;  /* 0x0000000000007918 */ /* 0x000fe20000000000 */
[----:B------:R-:W-:-:S02]  /*0be0*/  SEL R0, RZ, 0x1, !P0 ;  /* 0x00000001ff007807 */ /* 0x000fc40004000000 */
[----:B------:R-:W-:Y:S02]  /*0bf0*/  @P4 SEL R13, RZ, 0x1, P5 ;  /* 0x00000001ff0d4807 */ /* 0x000fe40002800000 */
[----:B------:R-:W-:Y:S02]  /*0c00*/  SEL R7, R7, 0x2, P6 ;  /* 0x0000000207077807 */ /* 0x000fe40003000000 */
[----:B------:R-:W-:Y:S01]  /*0c10*/  LOP3.LUT R13, R13, R0, RZ, 0xc0, !PT ;  /* 0x000000000d0d7212 */ /* 0x000fe200078ec0ff */
[----:B------:R2:W1:Y:S01]  /*0c20*/  @!UP2 SYNCS.EXCH.64 URZ, [UR9+0x1d0], UR6 ;  /* 0x0001d006093fa5b2 */ /* 0x0004620008000100 */
[----:B------:R2:W4:Y:S01]  /*0c30*/  @!UP3 SYNCS.EXCH.64 URZ, [UR9+0x1d8], UR6 ;  /* 0x0001d806093fb5b2 */ /* 0x0005220008000100 */
[----:B------:R2:W0:Y:S01]  /*0c40*/  @!UP4 SYNCS.EXCH.64 URZ, [UR9+0x1e0], UR6 ;  /* 0x0001e006093fc5b2 */ /* 0x0004220008000100 */
[----:B------:R2:W0:Y:S01]  /*0c50*/  @!UP5 SYNCS.EXCH.64 URZ, [UR9+0x1e8], UR6 ;  /* 0x0001e806093fd5b2 */ /* 0x0004220008000100 */
[----:B------:R-:W-:Y:S01]  /*0c60*/  NOP ;  /* 0x0000000000007918 */ /* 0x000fe20000000000 */
[----:B--23--:R-:W-:Y:S05]  /*0c70*/  @!P2 BRA `(.L_x_4) ;  /* 0x000000000008a947 */ /* 0x00cfea0003800000 */
[----:B01--4-:R-:W-:Y:S01]  /*0c80*/  UCGABAR_ARV ;  /* 0x00000000000079c7 */ /* 0x013fe20008000000 */
[----:B------:R-:W-:Y:S05]  /*0c90*/  BRA `(.L_x_5) ;  /* 0x0000000000047947 */ /* 0x000fea0003800000 */
.L_x_4:
[----:B01--4-:R-:W-:Y:S01]  /*0ca0*/  NOP ;  /* 0x0000000000007918 */ /* 0x013fe20000000000 */
.L_x_5:
[----:B------:R-:W-:Y:S01]  /*0cb0*/  ULDC.64 UR4, c[0x0][0x598] ;  /* 0x0001660000047ab9 */ /* 0x000fe20000000a00 */
[----:B------:R-:W-:Y:S01]  /*0cc0*/  ULDC.64 UR20, c[0x0][0x208] ;  /* 0x0000820000147ab9 */ /* 0x000fe20000000a00 */
[----:B------:R-:W-:-:S04]  /*0cd0*/  ISETP.NE.U32.AND P0, PT, RZ, UR4, PT ;  /* 0x00000004ff007c0c */ /* 0x000fc8000bf05070 */
[----:B------:R-:W-:-:S13]  /*0ce0*/  ISETP.NE.AND.EX P0, PT, RZ, UR5, PT, P0 ;  /* 0x00000005ff007c0c */ /* 0x000fda000bf05300 */
[----:B------:R-:W-:Y:S05]  /*0cf0*/  @!P0 BRA `(.L_x_6) ;  /* 0x00000000001c8947 */ /* 0x000fea0003800000 */
[----:B------:R-:W0:Y:S02]  /*0d00*/  LDC.64 R2, c[0x0][0x598] ;  /* 0x00016600ff027b82 */ /* 0x000e240000000a00 */
[----:B0-----:R-:W2:Y:S02]  /*0d10*/  LDG.E.64 R2, desc[UR20][R2.64] ;  /* 0x0000001402027981 */ /* 0x001ea4000c1e1b00 */
[----:B--2---:R-:W-:-:S04]  /*0d20*/  ISETP.NE.U32.AND P0, PT, R2, RZ, PT ;  /* 0x000000ff0200720c */ /* 0x004fc80003f05070 */
[----:B------:R-:W-:-:S13]  /*0d30*/  ISETP.NE.AND.EX P0, PT, R3, RZ, PT, P0 ;  /* 0x000000ff0300720c */ /* 0x000fda0003f05300 */
[----:B------:R-:W-:Y:S05]  /*0d40*/  @!P0 BRA `(.L_x_6) ;  /* 0x0000000000088947 */ /* 0x000fea0003800000 */
[----:B------:R0:W5:Y:S01]  /*0d50*/  LD.E R14, desc[UR20][R2.64] ;  /* 0x00000014020e7980 */ /* 0x000162000c101900 */
[----:B------:R-:W-:Y:S05]  /*0d60*/  BRA `(.L_x_7) ;  /* 0x0000000000207947 */ /* 0x000fea0003800000 */
.L_x_6:
[----:B------:R-:W-:Y:S02]  /*0d70*/  ULDC.64 UR4, c[0x0][0x588] ;  /* 0x0001620000047ab9 */ /* 0x000fe40000000a00 */
[----:B------:R-:W-:-:S04]  /*0d80*/  ISETP.NE.U32.AND P0, PT, RZ, UR4, PT ;  /* 0x00000004ff007c0c */ /* 0x000fc8000bf05070 */
[----:B------:R-:W-:-:S13]  /*0d90*/  ISETP.NE.AND.EX P0, PT, RZ, UR5, PT, P0 ;  /* 0x00000005ff007c0c */ /* 0x000fda000bf05300 */
[----:B------:R-:W-:Y:S05]  /*0da0*/  @!P0 BRA `(.L_x_8) ;  /* 0x00000000000c8947 */ /* 0x000fea0003800000 */
[----:B------:R-:W0:Y:S02]  /*0db0*/  LDC.64 R14, c[0x0][0x588] ;  /* 0x00016200ff0e7b82 */ /* 0x000e240000000a00 */
[----:B0-----:R1:W5:Y:S01]  /*0dc0*/  LDG.E R14, desc[UR20][R14.64] ;  /* 0x000000140e0e7981 */ /* 0x001362000c1e1900 */
[----:B------:R-:W-:Y:S05]  /*0dd0*/  BRA `(.L_x_7) ;  /* 0x0000000000047947 */ /* 0x000fea0003800000 */
.L_x_8:
[----:B------:R-:W2:Y:S02]  /*0de0*/  LDC R14, c[0x0][0x580] ;  /* 0x00016000ff0e7b82 */ /* 0x000ea40000000800 */
.L_x_7:
[----:B------:R-:W-:Y:S02]  /*0df0*/  ULDC.64 UR4, c[0x0][0x5a0] ;  /* 0x0001680000047ab9 */ /* 0x000fe40000000a00 */
[----:B------:R-:W-:-:S04]  /*0e00*/  ISETP.NE.U32.AND P0, PT, RZ, UR4, PT ;  /* 0x00000004ff007c0c */ /* 0x000fc8000bf05070 */
[----:B------:R-:W-:-:S13]  /*0e10*/  ISETP.NE.AND.EX P0, PT, RZ, UR5, PT, P0 ;  /* 0x00000005ff007c0c */ /* 0x000fda000bf05300 */
[----:B------:R-:W-:Y:S05]  /*0e20*/  @!P0 BRA `(.L_x_9) ;  /* 0x00000000001c8947 */ /* 0x000fea0003800000 */
[----:B0-----:R-:W0:Y:S02]  /*0e30*/  LDC.64 R2, c[0x0][0x5a0] ;  /* 0x00016800ff027b82 */ /* 0x001e240000000a00 */
[----:B0-----:R-:W3:Y:S02]  /*0e40*/  LDG.E.64 R2, desc[UR20][R2.64] ;  /* 0x0000001402027981 */ /* 0x001ee4000c1e1b00 */
[----:B---3--:R-:W-:-:S04]  /*0e50*/  ISETP.NE.U32.AND P0, PT, R2, RZ, PT ;  /* 0x000000ff0200720c */ /* 0x008fc80003f05070 */
[----:B------:R-:W-:-:S13]  /*0e60*/  ISETP.NE.AND.EX P0, PT, R3, RZ, PT, P0 ;  /* 0x000000ff0300720c */ /* 0x000fda0003f05300 */
[----:B------:R-:W-:Y:S05]  /*0e70*/  @!P0 BRA `(.L_x_9) ;  /* 0x0000000000088947 */ /* 0x000fea0003800000 */
[----:B-1----:R0:W5:Y:S01]  /*0e80*/  LD.E R15, desc[UR20][R2.64] ;  /* 0x00000014020f7980 */ /* 0x002162000c101900 */
[----:B------:R-:W-:Y:S05]  /*0e90*/  BRA `(.L_x_10) ;  /* 0x0000000000207947 */ /* 0x000fea0003800000 */
.L_x_9:
[----:B------:R-:W-:Y:S02]  /*0ea0*/  ULDC.64 UR4, c[0x0][0x590] ;  /* 0x0001640000047ab9 */ /* 0x000fe40000000a00 */
[----:B------:R-:W-:-:S04]  /*0eb0*/  ISETP.NE.U32.AND P0, PT, RZ, UR4, PT ;  /* 0x00000004ff007c0c */ /* 0x000fc8000bf05070 */
[----:B------:R-:W-:-:S13]  /*0ec0*/  ISETP.NE.AND.EX P0, PT, RZ, UR5, PT, P0 ;  /* 0x00000005ff007c0c */ /* 0x000fda000bf05300 */
[----:B------:R-:W-:Y:S05]  /*0ed0*/  @!P0 BRA `(.L_x_11) ;  /* 0x00000000000c8947 */ /* 0x000fea0003800000 */
[----:B0-----:R-:W1:Y:S02]  /*0ee0*/  LDC.64 R2, c[0x0][0x590] ;  /* 0x00016400ff027b82 */ /* 0x001e640000000a00 */
[----:B-1----:R1:W5:Y:S01]  /*0ef0*/  LDG.E R15, desc[UR20][R2.64] ;  /* 0x00000014020f7981 */ /* 0x002362000c1e1900 */
[----:B------:R-:W-:Y:S05]  /*0f00*/  BRA `(.L_x_10) ;  /* 0x0000000000047947 */ /* 0x000fea0003800000 */
.L_x_11:
[----:B-1----:R-:W3:Y:S02]  /*0f10*/  LDC R15, c[0x0][0x584] ;  /* 0x00016100ff0f7b82 */ /* 0x002ee40000000800 */
.L_x_10:
[----:B------:R-:W4:Y:S01]  /*0f20*/  LDC R0, c[0x0][0x65c] ;  /* 0x00019700ff007b82 */ /* 0x000f220000000800 */
[----:B------:R-:W-:Y:S01]  /*0f30*/  ULDC UR8, c[0x0][0x28c] ;  /* 0x0000a30000087ab9 */ /* 0x000fe20000000800 */
[----:B------:R-:W-:Y:S01]  /*0f40*/  ISETP.NE.AND P0, PT, R5, 0x2, PT ;  /* 0x000000020500780c */ /* 0x000fe20003f05270 */
[----:B------:R-:W-:Y:S01]  /*0f50*/  UIADD3 UR8, UR8, 0x3f, URZ ;  /* 0x0000003f08087890 */ /* 0x000fe2000fffe03f */
[----:B------:R-:W-:Y:S01]  /*0f60*/  IMAD.U32 R4, RZ, RZ, UR12 ;  /* 0x0000000cff047e24 */ /* 0x000fe2000f8e00ff */
[----:B------:R-:W-:Y:S01]  /*0f70*/  UMOV UR5, URZ ;  /* 0x0000003f00057c82 */ /* 0x000fe20008000000 */
[----:B------:R-:W-:Y:S01]  /*0f80*/  UMOV UR4, URZ ;  /* 0x0000003f00047c82 */ /* 0x000fe20008000000 */
[----:B------:R-:W-:-:S04]  /*0f90*/  USHF.R.S32.HI UR9, URZ, 0x1f, UR8 ;  /* 0x0000001f3f097899 */ /* 0x000fc80008011408 */
[----:B------:R-:W-:-:S04]  /*0fa0*/  ULEA.HI UR9, UR9, UR8, URZ, 0x6 ;  /* 0x0000000809097291 */ /* 0x000fc8000f8f303f */
[----:B------:R-:W-:Y:S01]  /*0fb0*/  USHF.R.S32.HI UR13, URZ, 0x6, UR9 ;  /* 0x000000063f0d7899 */ /* 0x000fe20008011409 */
[----:B----4-:R-:W-:-:S13]  /*0fc0*/  ISETP.NE.AND P4, PT, R0, 0x1, PT ;  /* 0x000000010000780c */ /* 0x010fda0003f85270 */
[----:B01----:R-:W0:Y:S01]  /*0fd0*/  @P4 LDC R3, c[0x0][0x10] ;  /* 0x00000400ff034b82 */ /* 0x003e220000000800 */
[----:B------:R-:W-:Y:S02]  /*0fe0*/  @P4 IMAD.MOV.U32 R17, RZ, RZ, RZ ;  /* 0x000000ffff114224 */ /* 0x000fe400078e00ff */
[----:B------:R-:W-:-:S05]  /*0ff0*/  @P4 IMAD.MOV.U32 R5, RZ, RZ, RZ ;  /* 0x000000ffff054224 */ /* 0x000fca00078e00ff */
[----:B------:R-:W1:Y:S01]  /*1000*/  @!P4 LDC R9, c[0x0][0xc] ;  /* 0x00000300ff09cb82 */ /* 0x000e620000000800 */
[----:B------:R-:W-:Y:S01]  /*1010*/  ULDC UR6, c[0x0][0xc] ;  /* 0x0000030000067ab9 */ /* 0x000fe20000000800 */
[----:B------:R-:W-:Y:S02]  /*1020*/  ULDC UR7, c[0x0][0x10] ;  /* 0x0000040000077ab9 */ /* 0x000fe40000000800 */
[----:B------:R-:W-:-:S04]  /*1030*/  UIMAD.WIDE.U32 UR6, UR6, UR7, URZ ;  /* 0x00000007060672a5 */ /* 0x000fc8000f8e003f */
[----:B------:R-:W4:Y:S01]  /*1040*/  LDC R8, c[0x0][0x14] ;  /* 0x00000500ff087b82 */ /* 0x000f220000000800 */
[----:B0-----:R-:W-:-:S04]  /*1050*/  @P4 IMAD.WIDE.U32 R2, R3, UR12, R16 ;  /* 0x0000000c03024c25 */ /* 0x001fc8000f8e0010 */
[----:B------:R-:W-:Y:S02]  /*1060*/  @P4 IMAD.IADD R3, R3, 0x1, R5 ;  /* 0x0000000103034824 */ /* 0x000fe400078e0205 */
[----:B------:R-:W-:Y:S02]  /*1070*/  IMAD.MOV.U32 R5, RZ, RZ, RZ ;  /* 0x000000ffff057224 */ /* 0x000fe400078e00ff */
[----:B-1----:R-:W-:-:S04]  /*1080*/  @!P4 IMAD.WIDE.U32 R4, R16, R9, R4 ;  /* 0x000000091004c225 */ /* 0x002fc800078e0004 */
[----:B------:R-:W-:Y:S02]  /*1090*/  @!P4 IMAD.MOV.U32 R2, RZ, RZ, R4 ;  /* 0x000000ffff02c224 */ /* 0x000fe400078e0004 */
[C---:B----4-:R-:W-:Y:S02]  /*10a0*/  IMAD R21, R8.reuse, UR7, RZ ;  /* 0x0000000708157c24 */ /* 0x050fe4000f8e02ff */
[----:B------:R-:W-:Y:S01]  /*10b0*/  IMAD.WIDE.U32 R8, R8, UR6, RZ ;  /* 0x0000000608087c25 */ /* 0x000fe2000f8e00ff */
[----:B------:R-:W-:-:S03]  /*10c0*/  ULDC.64 UR6, c[0x0][0x650] ;  /* 0x0001940000067ab9 */ /* 0x000fc60000000a00 */
[----:B------:R-:W-:Y:S02]  /*10d0*/  @!P4 IMAD.MOV.U32 R3, RZ, RZ, R5 ;  /* 0x000000ffff03c224 */ /* 0x000fe400078e0005 */
[----:B------:R-:W-:Y:S01]  /*10e0*/  IMAD.IADD R0, R9, 0x1, R21 ;  /* 0x0000000109007824 */ /* 0x000fe200078e0215 */
[----:B------:R-:W-:Y:S06]  /*10f0*/  @P0 BRA `(.L_x_12) ;  /* 0x0000000000200947 */ /* 0x000fec0003800000 */
[----:B------:R-:W-:Y:S01]  /*1100*/  USHF.R.U32.HI UR4, URZ, 0x2, UR13 ;  /* 0x000000023f047899 */ /* 0x000fe2000801160d */
[----:B------:R-:W-:Y:S01]  /*1110*/  IADD3 R2, P0, R2, R8, RZ ;  /* 0x0000000802027210 */ /* 0x000fe20007f1e0ff */
[----:B------:R-:W-:Y:S02]  /*1120*/  UISETP.GE.U32.AND UP0, UPT, UR13, 0x1c, UPT ;  /* 0x0000001c0d00788c */ /* 0x000fe4000bf06070 */
[----:B------:R-:W-:Y:S02]  /*1130*/  UIMAD.WIDE.U32 UR4, UR4, 0x24924925, URZ ;  /* 0x24924925040478a5 */ /* 0x000fe4000f8e003f */
[----:B------:R-:W-:-:S05]  /*1140*/  IMAD.X R3, R0, 0x1, R3, P0 ;  /* 0x0000000100037824 */ /* 0x000fca00000e0603 */
[----:B------:R-:W-:Y:S02]  /*1150*/  UMOV UR4, URZ ;  /* 0x0000003f00047c82 */ /* 0x000fe40008000000 */
[----:B------:R-:W-:Y:S02]  /*1160*/  @UP0 ULOP3.LUT UR4, UR5, 0x1, URZ, 0xc0, !UPT ;  /* 0x0000000105040892 */ /* 0x000fe4000f8ec03f */
[----:B------:R-:W-:-:S12]  /*1170*/  UIMAD UR5, UR5, -0x1c, UR13 ;  /* 0xffffffe4050578a4 */ /* 0x000fd8000f8e020d */
.L_x_12:
[----:B------:R-:W-:Y:S01]  /*1180*/  ISETP.GE.U32.AND P0, PT, R2, UR6, PT ;  /* 0x0000000602007c0c */ /* 0x000fe2000bf06070 */
[----:B------:R-:W-:Y:S01]  /*1190*/  IMAD.MOV.U32 R6, RZ, RZ, -0x1 ;  /* 0xffffffffff067424 */ /* 0x000fe200078e00ff */
[----:B------:R-:W-:Y:S01]  /*11a0*/  PRMT R20, RZ, 0x7610, R20 ;  /* 0x00007610ff147816 */ /* 0x000fe20000000014 */
[----:B------:R-:W-:Y:S01]  /*11b0*/  IMAD.MOV.U32 R4, RZ, RZ, -0x1 ;  /* 0xffffffffff047424 */ /* 0x000fe200078e00ff */
[----:B------:R-:W-:Y:S01]  /*11c0*/  ISETP.GE.U32.AND.EX P0, PT, R3, UR7, PT, P0 ;  /* 0x0000000703007c0c */ /* 0x000fe2000bf06100 */
[----:B------:R-:W-:-:S12]  /*11d0*/  IMAD.MOV.U32 R5, RZ, RZ, -0x1 ;  /* 0xffffffffff057424 */ /* 0x000fd800078e00ff */
[----:B------:R-:W-:Y:S05]  /*11e0*/  @P0 BRA `(.L_x_13) ;  /* 0x0000000400240947 */ /* 0x000fea0003800000 */
[----:B------:R-:W0:Y:S01]  /*11f0*/  LDC.64 R28, c[0x0][0x628] ;  /* 0x00018a00ff1c7b82 */ /* 0x000e220000000a00 */
[----:B------:R-:W-:Y:S02]  /*1200*/  IMAD.MOV.U32 R4, RZ, RZ, R2 ;  /* 0x000000ffff047224 */ /* 0x000fe400078e0002 */
[----:B------:R-:W-:-:S05]  /*1210*/  IMAD.MOV.U32 R5, RZ, RZ, R3 ;  /* 0x000000ffff057224 */ /* 0x000fca00078e0003 */
[----:B------:R-:W1:Y:S08]  /*1220*/  LDC R6, c[0x0][0x630] ;  /* 0x00018c00ff067b82 */ /* 0x000e700000000800 */
[----:B------:R-:W4:Y:S01]  /*1230*/  LDC.64 R30, c[0x0][0x620] ;  /* 0x00018800ff1e7b82 */ /* 0x000f220000000a00 */
[----:B0-----:R-:W-:-:S04]  /*1240*/  ISETP.NE.U32.AND P0, PT, R28, RZ, PT ;  /* 0x000000ff1c00720c */ /* 0x001fc80003f05070 */
[----:B------:R-:W-:-:S13]  /*1250*/  ISETP.NE.AND.EX P0, PT, R29, RZ, PT, P0 ;  /* 0x000000ff1d00720c */ /* 0x000fda0003f05300 */
[----:B-1--4-:R-:W-:Y:S05]  /*1260*/  @!P0 BRA `(.L_x_14) ;  /* 0x0000000000288947 */ /* 0x012fea0003800000 */
[----:B------:R-:W0:Y:S02]  /*1270*/  LDC R23, c[0x0][0x634] ;  /* 0x00018d00ff177b82 */ /* 0x000e240000000800 */
[----:B0-----:R-:W-:-:S05]  /*1280*/  IADD3 R23, P0, R2, R23, RZ ;  /* 0x0000001702177210 */ /* 0x001fca0007f1e0ff */
[----:B------:R-:W-:-:S04]  /*1290*/  IMAD.X R27, RZ, RZ, R3, P0 ;  /* 0x000000ffff1b7224 */ /* 0x000fc800000e0603 */
[----:B------:R-:W-:-:S04]  /*12a0*/  IMAD.WIDE.U32 R4, R27, R28, RZ ;  /* 0x0000001c1b047225 */ /* 0x000fc800078e00ff */
[----:B------:R-:W-:-:S04]  /*12b0*/  IMAD.WIDE.U32 R20, P0, R23, R29, R4 ;  /* 0x0000001d17147225 */ /* 0x000fc80007800004 */
[----:B------:R-:W-:-:S04]  /*12c0*/  IMAD.WIDE.U32 R4, R23, R28, RZ ;  /* 0x0000001c17047225 */ /* 0x000fc800078e00ff */
[----:B------:R-:W-:Y:S01]  /*12d0*/  IMAD.X R23, RZ, RZ, RZ, P0 ;  /* 0x000000ffff177224 */ /* 0x000fe200000e06ff */
[----:B------:R-:W-:Y:S01]  /*12e0*/  IADD3 RZ, P0, R5, R20, RZ ;  /* 0x0000001405ff7210 */ /* 0x000fe20007f1e0ff */
[----:B------:R-:W-:-:S04]  /*12f0*/  IMAD.MOV.U32 R22, RZ, RZ, R21 ;  /* 0x000000ffff167224 */ /* 0x000fc800078e0015 */
[----:B------:R-:W-:-:S08]  /*1300*/  IMAD.WIDE.U32.X R4, R27, R29, R22, P0 ;  /* 0x0000001d1b047225 */ /* 0x000fd000000e0416 */
.L_x_14:
[----:B------:R-:W0:Y:S01]  /*1310*/  LDC.64 R32, c[0x0][0x640] ;  /* 0x00019000ff207b82 */ /* 0x000e220000000a00 */
[-CC-:B------:R-:W-:Y:S01]  /*1320*/  SHF.R.U64 R36, R4, R6.reuse, R5.reuse ;  /* 0x0000000604247219 */ /* 0x180fe20000001205 */
[----:B------:R-:W-:Y:S01]  /*1330*/  IMAD.MOV.U32 R37, RZ, RZ, 0x1 ;  /* 0x00000001ff257424 */ /* 0x000fe200078e00ff */
[----:B------:R-:W-:Y:S02]  /*1340*/  SHF.R.U32.HI R4, RZ, R6, R5 ;  /* 0x00000006ff047219 */ /* 0x000fe40000011605 */
[----:B------:R-:W-:-:S03]  /*1350*/  IADD3 R21, P0, RZ, -R36, RZ ;  /* 0x80000024ff157210 */ /* 0x000fc60007f1e0ff */
[----:B------:R-:W1:Y:S02]  /*1360*/  LDC R20, c[0x0][0x618] ;  /* 0x00018600ff147b82 */ /* 0x000e640000000800 */
[----:B------:R-:W-:-:S04]  /*1370*/  IMAD.X R5, RZ, RZ, ~R4, P0 ;  /* 0x000000ffff057224 */ /* 0x000fc800000e0e04 */
[-C--:B------:R-:W-:Y:S02]  /*1380*/  IMAD R6, R5, R30.reuse, RZ ;  /* 0x0000001e05067224 */ /* 0x080fe400078e02ff */
[----:B------:R-:W4:Y:S01]  /*1390*/  LDC R23, c[0x0][0x608] ;  /* 0x00018200ff177b82 */ /* 0x000f220000000800 */
[----:B------:R-:W-:-:S04]  /*13a0*/  IMAD.WIDE.U32 R4, R21, R30, R2 ;  /* 0x0000001e15047225 */ /* 0x000fc800078e0002 */
[----:B------:R-:W-:-:S03]  /*13b0*/  IMAD R21, R21, R31, R6 ;  /* 0x0000001f15157224 */ /* 0x000fc600078e0206 */
[----:B------:R-:W2:Y:S01]  /*13c0*/  LDC R28, c[0x0][0x658] ;  /* 0x00019600ff1c7b82 */ /* 0x000ea20000000800 */
[----:B------:R-:W-:Y:S01]  /*13d0*/  IMAD.IADD R5, R5, 0x1, R21 ;  /* 0x0000000105057824 */ /* 0x000fe200078e0215 */
[----:B0-----:R-:W-:Y:S01]  /*13e0*/  ISETP.NE.U32.AND P0, PT, R32, RZ, PT ;  /* 0x000000ff2000720c */ /* 0x001fe20003f05070 */
[----:B------:R-:W-:-:S03]  /*13f0*/  IMAD.MOV.U32 R21, RZ, RZ, -0x1 ;  /* 0xffffffffff157424 */ /* 0x000fc600078e00ff */
[----:B------:R-:W-:Y:S02]  /*1400*/  ISETP.NE.AND.EX P0, PT, R33, RZ, PT, P0 ;  /* 0x000000ff2100720c */ /* 0x000fe40003f05300 */
[----:B------:R-:W0:Y:S01]  /*1410*/  LDC R31, c[0x0][0x600] ;  /* 0x00018000ff1f7b82 */ /* 0x000e220000000800 */
[-CC-:B-1----:R-:W-:Y:S02]  /*1420*/  SHF.R.U64 R29, R4, R20.reuse, R5.reuse ;  /* 0x00000014041d7219 */ /* 0x182fe40000001205 */
[----:B------:R-:W-:-:S05]  /*1430*/  SHF.R.U32.HI R4, RZ, R20, R5 ;  /* 0x00000014ff047219 */ /* 0x000fca0000011605 */
[----:B------:R-:W1:Y:S01]  /*1440*/  LDC R30, c[0x0][0x648] ;  /* 0x00019200ff1e7b82 */ /* 0x000e620000000800 */
[-CC-:B----4-:R-:W-:Y:S02]  /*1450*/  SHF.R.U64 R39, R29, R23.reuse, R4.reuse ;  /* 0x000000171d277219 */ /* 0x190fe40000001204 */
[----:B------:R-:W-:-:S05]  /*1460*/  SHF.R.U32.HI R5, RZ, R23, R4 ;  /* 0x00000017ff057219 */ /* 0x000fca0000011604 */
[----:B------:R-:W4:Y:S01]  /*1470*/  LDC R35, c[0x0][0x638] ;  /* 0x00018e00ff237b82 */ /* 0x000f220000000800 */
[-C--:B--2---:R-:W-:Y:S02]  /*1480*/  SHF.L.U32 R4, R21, R28.reuse, RZ ;  /* 0x0000001c15047219 */ /* 0x084fe400000006ff */
[--C-:B------:R-:W-:Y:S02]  /*1490*/  SHF.R.U64 R38, R39, R28, R5.reuse ;  /* 0x0000001c27267219 */ /* 0x100fe40000001205 */
[----:B------:R-:W-:Y:S02]  /*14a0*/  LOP3.LUT R6, RZ, R4, RZ, 0x33, !PT ;  /* 0x00000004ff067212 */ /* 0x000fe400078e33ff */
[----:B------:R-:W-:Y:S01]  /*14b0*/  SHF.R.U32.HI R5, RZ, R28, R5 ;  /* 0x0000001cff057219 */ /* 0x000fe20000011605 */
[----:B------:R-:W2:Y:S01]  /*14c0*/  LDC R34, c[0x0][0x610] ;  /* 0x00018400ff227b82 */ /* 0x000ea20000000800 */
[----:B------:R-:W-:Y:S01]  /*14d0*/  IMAD.MOV.U32 R4, RZ, RZ, R38 ;  /* 0x000000ffff047224 */ /* 0x000fe200078e0026 */
[----:B------:R-:W-:Y:S06]  /*14e0*/  @!P0 BRA `(.L_x_15) ;  /* 0x0000000000288947 */ /* 0x000fec0003800000 */
[----:B------:R-:W3:Y:S02]  /*14f0*/  LDC R23, c[0x0][0x64c] ;  /* 0x00019300ff177b82 */ /* 0x000ee40000000800 */
[----:B---3--:R-:W-:-:S05]  /*1500*/  IADD3 R23, P0, R38, R23, RZ ;  /* 0x0000001726177210 */ /* 0x008fca0007f1e0ff */
        /* <DEDUP_REMOVED lines=8> */
.L_x_15:
[----:B-1----:R-:W-:Y:S01]  /*1590*/  SHF.R.U64 R17, R4, R30, R5 ;  /* 0x0000001e04117219 */ /* 0x002fe20000001205 */
[----:B------:R-:W-:Y:S01]  /*15a0*/  @P4 IMAD R24, R25, R26, R16 ;  /* 0x0000001a19184224 */ /* 0x000fe200078e0210 */
[----:B------:R-:W-:Y:S01]  /*15b0*/  LOP3.LUT R5, R39, R6, RZ, 0xc0, !PT ;  /* 0x0000000627057212 */ /* 0x000fe200078ec0ff */
[----:B0-----:R-:W-:Y:S01]  /*15c0*/  VIADD R6, R31, 0xffffffff ;  /* 0xffffffff1f067836 */ /* 0x001fe20000000000 */
[----:B------:R-:W-:Y:S01]  /*15d0*/  SHF.L.U32 R4, R37, R28, RZ ;  /* 0x0000001c25047219 */ /* 0x000fe200000006ff */
[----:B------:R-:W-:-:S03]  /*15e0*/  IMAD.MOV R20, RZ, RZ, -R17 ;  /* 0x000000ffff147224 */ /* 0x000fc600078e0a11 */
[----:B------:R-:W-:Y:S01]  /*15f0*/  LOP3.LUT R29, R29, R6, RZ, 0xc0, !PT ;  /* 0x000000061d1d7212 */ /* 0x000fe200078ec0ff */
[----:B------:R-:W-:Y:S02]  /*1600*/  IMAD R5, R4, R17, R5 ;  /* 0x0000001104057224 */ /* 0x000fe400078e0205 */
[----:B----4-:R-:W-:Y:S02]  /*1610*/  IMAD R4, R20, R35, R38 ;  /* 0x0000002314047224 */ /* 0x010fe400078e0226 */
[----:B--2---:R-:W-:Y:S02]  /*1620*/  IMAD R6, R5, R34, R24 ;  /* 0x0000002205067224 */ /* 0x004fe400078e0218 */
[----:B------:R-:W-:Y:S02]  /*1630*/  IMAD R5, R4, R31, R29 ;  /* 0x0000001f04057224 */ /* 0x000fe400078e021d */
[----:B------:R-:W-:-:S03]  /*1640*/  IMAD.MOV.U32 R20, RZ, RZ, 0x1 ;  /* 0x00000001ff147424 */ /* 0x000fc600078e00ff */
[----:B------:R-:W-:Y:S02]  /*1650*/  SEL R4, R5, R6, !P4 ;  /* 0x0000000605047207 */ /* 0x000fe40006000000 */
[----:B------:R-:W-:Y:S01]  /*1660*/  SEL R6, R6, R5, !P4 ;  /* 0x0000000506067207 */ /* 0x000fe20006000000 */
[----:B------:R-:W-:-:S07]  /*1670*/  IMAD.MOV.U32 R5, RZ, RZ, R36 ;  /* 0x000000ffff057224 */ /* 0x000fce00078e0024 */
.L_x_13:
[----:B------:R-:W-:Y:S05]  /*1680*/  @!P2 BRA `(.L_x_16) ;  /* 0x00000000000ca947 */ /* 0x000fea0003800000 */
[----:B------:R-:W-:Y:S01]  /*1690*/  UCGABAR_WAIT ;  /* 0x0000000000007dc7 */ /* 0x000fe20008000000 */
[----:B------:R-:W-:Y:S01]  /*16a0*/  CCTL.IVALL ;  /* 0x00000000ff00798f */ /* 0x000fe20002000000 */
[----:B------:R-:W-:Y:S05]  /*16b0*/  BRA `(.L_x_17) ;  /* 0x0000000000047947 */ /* 0x000fea0003800000 */
.L_x_16:
[----:B------:R-:W-:Y:S06]  /*16c0*/  BAR.SYNC.DEFER_BLOCKING 0x0 ;  /* 0x0000000000007b1d */ /* 0x000fec0000010000 */
.L_x_17:
[----:B------:R-:W-:Y:S05]  /*16d0*/  @!P3 BRA `(.L_x_18) ;  /* 0x0000004000f0b947 */ /* 0x000fea0003800000 */
[----:B------:R-:W-:-:S13]  /*16e0*/  ISETP.GT.U32.AND P0, PT, R40, 0x1, PT ;  /* 0x000000012800780c */ /* 0x000fda0003f04070 */
[----:B------:R-:W-:Y:S05]  /*16f0*/  @P0 EXIT ;  /* 0x000000000000094d */ /* 0x000fea0003800000 */
.L_x_19:
[----:B------:R-:W-:-:S08]  /*1700*/  NOP ;  /* 0x0000000000007918 */ /* 0x000fd00000000000 */
[----:B------:R-:W0:Y:S02]  /*1710*/  USETMAXREG.TRY_ALLOC.CTAPOOL UP0, 0xe8 ;  /* 0x000000e8000079c8 */ /* 0x000e240008000600 */
[----:B0-----:R-:W-:-:S13]  /*1720*/  PLOP3.LUT P0, PT, PT, PT, UP0, 0x80, 0x0 ;  /* 0x000000000000781c */ /* 0x001fda0003f0f008 */
[----:B------:R-:W-:Y:S05]  /*1730*/  @!P0 BRA `(.L_x_19) ;  /* 0xfffffffc00f08947 */ /* 0x000fea000383ffff */
[----:B------:R-:W-:-:S13]  /*1740*/  LOP3.LUT P0, RZ, R20, 0xff, RZ, 0xc0, !PT ;  /* 0x000000ff14ff7812 */ /* 0x000fda000780c0ff */
[----:B------:R-:W-:Y:S05]  /*1750*/  @!P0 EXIT ;  /* 0x000000000000894d */ /* 0x000fea0003800000 */
[----:B------:R-:W0:Y:S01]  /*1760*/  S2UR UR6, SR_CgaCtaId ;  /* 0x00000000000679c3 */ /* 0x000e220000008800 */
[CC--:B------:R-:W-:Y:S01]  /*1770*/  LEA.HI R11, R19.reuse, R10.reuse, RZ, 0x2 ;  /* 0x0000000a130b7211 */ /* 0x0c0fe200078f10ff */
[----:B------:R-:W-:Y:S01]  /*1780*/  UIADD3 UR7, UR15, -0x1, URZ ;  /* 0xffffffff0f077890 */ /* 0x000fe2000fffe03f */
[----:B------:R-:W-:Y:S01]  /*1790*/  LEA.HI R19, R19, R10, RZ, 0x5 ;  /* 0x0000000a13137211 */ /* 0x000fe200078f28ff */
[----:B------:R-:W-:Y:S01]  /*17a0*/  UMOV UR12, 0x400 ;  /* 0x00000400000c7882 */ /* 0x000fe20000000000 */
[--C-:B------:R-:W-:Y:S01]  /*17b0*/  SHF.R.S32.HI R16, RZ, 0x2, R11.reuse ;  /* 0x00000002ff107819 */ /* 0x100fe2000001140b */
[----:B------:R-:W-:Y:S01]  /*17c0*/  UISETP.LT.AND UP0, UPT, UR13, 0x1, UPT ;  /* 0x000000010d00788c */ /* 0x000fe2000bf01270 */
[----:B------:R-:W-:Y:S01]  /*17d0*/  SHF.R.S32.HI R17, RZ, 0x1f, R11 ;  /* 0x0000001fff117819 */ /* 0x000fe2000001140b */
[----:B------:R-:W-:Y:S01]  /*17e0*/  USHF.L.U32 UR22, UR13, 0x1, URZ ;  /* 0x000000010d167899 */ /* 0x000fe2000800063f */
[----:B------:R-:W-:Y:S01]  /*17f0*/  SHF.R.S32.HI R19, RZ, 0x5, R19 ;  /* 0x00000005ff137819 */ /* 0x000fe20000011413 */
[----:B------:R-:W-:Y:S01]  /*1800*/  USEL UR14, UR13, 0x1, UP0 ;  /* 0x000000010d0e7887 */ /* 0x000fe20008000000 */
[----:B------:R-:W-:Y:S01]  /*1810*/  LEA.HI R17, R17, R16, RZ, 0x3 ;  /* 0x0000001011117211 */ /* 0x000fe200078f18ff */
[----:B------:R-:W-:Y:S01]  /*1820*/  UISETP.NE.AND UP0, UPT, UR7, URZ, UPT ;  /* 0x0000003f0700728c */ /* 0x000fe2000bf05270 */
[----:B------:R-:W-:Y:S01]  /*1830*/  LOP3.LUT R11, R11, 0xfffffffc, RZ, 0xc0, !PT ;  /* 0xfffffffc0b0b7812 */ /* 0x000fe200078ec0ff */
[----:B------:R-:W-:Y:S01]  /*1840*/  UIADD3 UR14, -UR14, UR13, URZ ;  /* 0x0000000d0e0e7290 */ /* 0x000fe2000fffe13f */
[----:B------:R-:W-:Y:S01]  /*1850*/  LOP3.LUT R17, R17, 0xfffffff8, RZ, 0xc0, !PT ;  /* 0xfffffff811117812 */ /* 0x000fe200078ec0ff */
[----:B------:R-:W-:Y:S01]  /*1860*/  USEL UR9, URZ, 0x1, UP0 ;  /* 0x000000013f097887 */ /* 0x000fe20008000000 */
[----:B------:R-:W-:Y:S01]  /*1870*/  LOP3.LUT R86, R7, 0x1, RZ, 0xfc, !PT ;  /* 0x0000000107567812 */ /* 0x000fe200078efcff */
[----:B------:R-:W-:-:S02]  /*1880*/  IMAD.IADD R20, R10, 0x1, -R11 ;  /* 0x000000010a147824 */ /* 0x000fc400078e0a0b */
[----:B------:R-:W-:Y:S02]  /*1890*/  IMAD.IADD R16, R16, 0x1, -R17 ;  /* 0x0000000110107824 */ /* 0x000fe400078e0a11 */
[----:B------:R-:W-:Y:S01]  /*18a0*/  IMAD.U32 R87, RZ, RZ, UR9 ;  /* 0x00000009ff577e24 */ /* 0x000fe2000f8e00ff */
[----:B0-----:R-:W-:Y:S02]  /*18b0*/  ULEA UR12, UR6, UR12, 0x18 ;  /* 0x0000000c060c7291 */ /* 0x001fe4000f8ec03f */
[--C-:B------:R-:W-:Y:S01]  /*18c0*/  SHF.R.S32.HI R17, RZ, 0x1f, R16.reuse ;  /* 0x0000001fff117819 */ /* 0x100fe20000011410 */
[----:B------:R-:W-:Y:S01]  /*18d0*/  USHF.L.U32 UR6, UR7, 0x3, URZ ;  /* 0x0000000307067899 */ /* 0x000fe2000800063f */
[C-C-:B------:R-:W-:Y:S01]  /*18e0*/  IMAD R21, R19.reuse, -0x10, -R16.reuse ;  /* 0xfffffff013157824 */ /* 0x140fe200078e0a10 */
[----:B------:R-:W-:Y:S02]  /*18f0*/  UIADD3 UR7, UR12, 0x1c300, URZ ;  /* 0x0001c3000c077890 */ /* 0x000fe4000fffe03f */
[----:B------:R-:W-:Y:S01]  /*1900*/  ULOP3.LUT UR6, UR6, 0x8, URZ, 0xc0, !UPT ;  /* 0x0000000806067892 */ /* 0x000fe2000f8ec03f */
[----:B------:R-:W-:Y:S01]  /*1910*/  IMAD.WIDE R10, R19, 0x10, R16 ;  /* 0x00000010130a7825 */ /* 0x000fe200078e0210 */
[----:B------:R-:W-:-:S02]  /*1920*/  UIADD3 UR8, UR12, 0x300, URZ ;  /* 0x000003000c087890 */ /* 0x000fc4000fffe03f */
[----:B------:R-:W-:Y:S02]  /*1930*/  USHF.R.U32.HI UR7, URZ, 0x4, UR7 ;  /* 0x000000043f077899 */ /* 0x000fe40008011607 */
[----:B------:R-:W-:Y:S02]  /*1940*/  USHF.R.U32.HI UR8, URZ, 0x4, UR8 ;  /* 0x000000043f087899 */ /* 0x000fe40008011608 */
[----:B------:R-:W-:Y:S02]  /*1950*/  ULOP3.LUT UR24, UR6, 0x8, URZ, 0x3c, !UPT ;  /* 0x0000000806187892 */ /* 0x000fe4000f8e3c3f */
[----:B------:R-:W-:Y:S02]  /*1960*/  ULOP3.LUT UR16, UR6, 0x18, URZ, 0x3c, !UPT ;  /* 0x0000001806107892 */ /* 0x000fe4000f8e3c3f */
[----:B------:R-:W-:Y:S01]  /*1970*/  UIADD3 UR23, UR12, 0x1d0, URZ ;  /* 0x000001d00c177890 */ /* 0x000fe2000fffe03f */
[----:B------:R-:W-:Y:S01]  /*1980*/  ULDC UR6, c[0x0][0x284] ;  /* 0x0000a10000067ab9 */ /* 0x000fe20000000800 */
[----:B------:R-:W-:Y:S01]  /*1990*/  ULOP3.LUT UR7, UR7, 0x3fff, URZ, 0xc0, !UPT ;  /* 0x00003fff07077892 */ /* 0x000fe2000f8ec03f */
[----:B------:R-:W-:Y:S01]  /*19a0*/  VIADD R21, R21, UR6 ;  /* 0x0000000615157c36 */ /* 0x000fe20008000000 */
[----:B------:R-:W-:-:S02]  /*19b0*/  ULOP3.LUT UR8, UR8, 0x3fff, URZ, 0xc0, !UPT ;  /* 0x00003fff08087892 */ /* 0x000fc4000f8ec03f */
[----:B------:R-:W-:Y:S02]  /*19c0*/  ULEA UR15, UR15, UR23, 0x3 ;  /* 0x000000170f0f7291 */ /* 0x000fe4000f8e183f */
[----:B------:R-:W-:Y:S02]  /*19d0*/  ULOP3.LUT UR17, UR7, 0x10000, URZ, 0xfc, !UPT ;  /* 0x0001000007117892 */ /* 0x000fe4000f8efc3f */
[----:B------:R-:W-:-:S12]  /*19e0*/  ULOP3.LUT UR18, UR8, 0x10000, URZ, 0xfc, !UPT ;  /* 0x0001000008127892 */ /* 0x000fd8000f8efc3f */
.L_x_110:
[----:B------:R-:W-:Y:S01]  /*19f0*/  SHF.L.U32 R16, R87, 0x1f, RZ ;  /* 0x0000001f57107819 */ /* 0x000fe200000006ff */
[----:B------:R-:W0:Y:S01]  /*1a00*/  LDC R17, c[0x0][0x28c] ;  /* 0x0000a300ff117b82 */ /* 0x000e220000000800 */
[----:B------:R-:W-:Y:S01]  /*1a10*/  UMOV UR6, URZ ;  /* 0x0000003f00067c82 */ /* 0x000fe20008000000 */
[----:B------:R-:W-:Y:S01]  /*1a20*/  UMOV UR19, UR5 ;  /* 0x0000000500137c82 */ /* 0x000fe20008000000 */
[----:B-1----:R-:W1:Y:S01]  /*1a30*/  SYNCS.PHASECHK.TRANS64.TRYWAIT P0, [UR15+-0x8], R16 ;  /* 0xfffff810ff0075a7 */ /* 0x002e62000800014f */
[----:B0-----:R-:W-:Y:S01]  /*1a40*/  ISETP.GE.AND P1, PT, R17, 0x1, PT ;  /* 0x000000011100780c */ /* 0x001fe20003f26270 */
[----:B-1234-:R-:W-:-:S12]  /*1a50*/  @!P0 BRA `(.L_x_20) ;  /* 0x0000005c00bc8947 */ /* 0x01efd80003800000 */
.L_x_156:
[----:B------:R-:W-:Y:S01]  /*1a60*/  UMOV UR7, URZ ;  /* 0x0000003f00077c82 */ /* 0x000fe20008000000 */
[----:B------:R-:W-:Y:S01]  /*1a70*/  UMOV UR8, URZ ;  /* 0x0000003f00087c82 */ /* 0x000fe20008000000 */
[----:B------:R-:W-:Y:S02]  /*1a80*/  CS2R R22, SRZ ;  /* 0x0000000000167805 */ /* 0x000fe4000001ff00 */
[----:B------:R-:W-:Y:S02]  /*1a90*/  CS2R R56, SRZ ;  /* 0x0000000000387805 */ /* 0x000fe4000001ff00 */
[----:B------:R-:W-:Y:S02]  /*1aa0*/  CS2R R58, SRZ ;  /* 0x00000000003a7805 */ /* 0x000fe4000001ff00 */
[----:B------:R-:W-:Y:S02]  /*1ab0*/  CS2R R60, SRZ ;  /* 0x00000000003c7805 */ /* 0x000fe4000001ff00 */
[----:B------:R-:W-:-:S02]  /*1ac0*/  CS2R R62, SRZ ;  /* 0x00000000003e7805 */ /* 0x000fc4000001ff00 */
[----:B------:R-:W-:Y:S02]  /*1ad0*/  CS2R R64, SRZ ;  /* 0x0000000000407805 */ /* 0x000fe4000001ff00 */
        /* <DEDUP_REMOVED lines=9> */
[----:B------:R-:W-:Y:S01]  /*1b70*/  CS2R R84, SRZ ;  /* 0x0000000000547805 */ /* 0x000fe2000001ff00 */
[----:B------:R-:W-:Y:S01]  /*1b80*/  IMAD.U32 R88, RZ, RZ, UR4 ;  /* 0x00000004ff587e24 */ /* 0x000fe2000f8e00ff */
        /* <DEDUP_REMOVED lines=15> */
[----:B------:R-:W-:Y:S01]  /*1c80*/  CS2R R54, SRZ ;  /* 0x0000000000367805 */ /* 0x000fe2000001ff00 */
[----:B------:R-:W-:Y:S06]  /*1c90*/  @!P1 BRA `(.L_x_21) ;  /* 0x0000000400589947 */ /* 0x000fec0003800000 */
[----:B------:R-:W-:-:S13]  /*1ca0*/  ISETP.NE.AND P1, PT, R86, 0x3, PT ;  /* 0x000000035600780c */ /* 0x000fda0003f25270 */
[----:B------:R-:W-:Y:S05]  /*1cb0*/  @!P1 BRA `(.L_x_22) ;  /* 0x0000000000049947 */ /* 0x000fea0003800000 */
[----:B------:R-:W-:Y:S01]  /*1cc0*/  BPT.TRAP 0x1 ;  /* 0x000000040000795c */ /* 0x000fe20000300000 */
.L_x_22:
[----:B------:R-:W-:Y:S01]  /*1cd0*/  ULEA UR6, UR5, UR12, 0x3 ;  /* 0x0000000c05067291 */ /* 0x000fe2000f8e183f */
[----:B0-----:R-:W-:-:S05]  /*1ce0*/  IMAD.U32 R16, RZ, RZ, UR4 ;  /* 0x00000004ff107e24 */ /* 0x001fca000f8e00ff */
[----:B------:R-:W-:-:S04]  /*1cf0*/  SHF.L.U32 R16, R16, 0x1f, RZ ;  /* 0x0000001f10107819 */ /* 0x000fc800000006ff */
[----:B------:R0:W1:Y:S01]  /*1d00*/  SYNCS.PHASECHK.TRANS64.TRYWAIT P0, [UR6], R16 ;  /* 0x00000010ff0075a7 */ /* 0x0000620008000146 */
[----:B------:R-:W-:Y:S05]  /*1d10*/  @!P1 BRA `(.L_x_23) ;  /* 0x0000000000049947 */ /* 0x000fea0003800000 */
[----:B------:R-:W-:Y:S01]  /*1d20*/  BPT.TRAP 0x1 ;  /* 0x000000040000795c */ /* 0x000fe20000300000 */
.L_x_23:
[----:B-1----:R-:W-:Y:S05]  /*1d30*/  @P0 BRA `(.L_x_24) ;  /* 0x0000000000080947 */ /* 0x002fea0003800000 */
[----:B------:R-:W1:Y:S02]  /*1d40*/  SYNCS.PHASECHK.TRANS64.TRYWAIT P0, [UR6], R16 ;  /* 0x00000010ff0075a7 */ /* 0x000e640008000146 */
[----:B-1----:R-:W-:Y:S05]  /*1d50*/  @!P0 BRA `(.L_x_25) ;  /* 0x0000005c00148947 */ /* 0x002fea0003800000 */
.L_x_24:
[----:B------:R-:W-:Y:S01]  /*1d60*/  ULEA UR8, UR5, UR18, 0x8 ;  /* 0x0000001205087291 */ /* 0x000fe2000f8e403f */
[----:B------:R-:W-:Y:S01]  /*1d70*/  WARPGROUP.ARRIVE ;  /* 0x00000000000079c5 */ /* 0x000fe20000000000 */
[----:B------:R-:W-:Y:S01]  /*1d80*/  ULEA UR10, UR5, UR17, 0x8 ;  /* 0x00000011050a7291 */ /* 0x000fe2000f8e403f */
[----:B------:R-:W-:Y:S01]  /*1d90*/  CS2R R22, SRZ ;  /* 0x0000000000167805 */ /* 0x000fe2000001ff00 */
[----:B------:R-:W-:Y:S01]  /*1da0*/  UMOV UR9, 0x80000020 ;  /* 0x8000002000097882 */ /* 0x000fe20000000000 */
[----:B------:R-:W-:Y:S01]  /*1db0*/  UMOV UR11, 0x80000020 ;  /* 0x80000020000b7882 */ /* 0x000fe20000000000 */
[----:B------:R-:W-:Y:S01]  /*1dc0*/  ULDC UR7, c[0x0][0x50c] ;  /* 0x0001430000077ab9 */ /* 0x000fe20000000800 */
[----:B------:R-:W-:Y:S01]  /*1dd0*/  UMOV UR6, 0x2 ;  /* 0x0000000200067882 */ /* 0x000fe20000000000 */
[----:B------:R-:W-:Y:S01]  /*1de0*/  UISETP.NE.AND UP0, UPT, UR7, 0x2, UPT ;  /* 0x000000020700788c */ /* 0x000fe2000bf05270 */
[----:B------:R-:W-:Y:S02]  /*1df0*/  CS2R R56, SRZ ;  /* 0x0000000000387805 */ /* 0x000fe4000001ff00 */
[----:B------:R-:W-:Y:S01]  /*1e00*/  CS2R R58, SRZ ;  /* 0x00000000003a7805 */ /* 0x000fe2000001ff00 */
[----:B------:R-:W-:Y:S01]  /*1e10*/  QGMMA.64x64x32.F32.E5M2.E5M2 R24, gdesc[UR8], RZ, !UPT ;  /* 0x00e00000081879f3 */ /* 0x000fe2000c7038ff */
[----:B------:R-:W-:Y:S01]  /*1e20*/  USEL UR7, URZ, 0x1, UP0 ;  /* 0x000000013f077887 */ /* 0x000fe20008000000 */
[----:B------:R-:W-:Y:S01]  /*1e30*/  CS2R R60, SRZ ;  /* 0x00000000003c7805 */ /* 0x000fe2000001ff00 */
[----:B------:R-:W-:Y:S01]  /*1e40*/  UIADD3 UR8, UR8, 0x2, URZ ;  /* 0x0000000208087890 */ /* 0x000fe2000fffe03f */
[----:B------:R-:W-:Y:S01]  /*1e50*/  CS2R R62, SRZ ;  /* 0x00000000003e7805 */ /* 0x000fe2000001ff00 */
[----:B------:R-:W-:Y:S01]  /*1e60*/  UIADD3 UR10, UR10, 0x2, URZ ;  /* 0x000000020a0a7890 */ /* 0x000fe2000fffe03f */
[----:B------:R-:W-:-:S02]  /*1e70*/  CS2R R64, SRZ ;  /* 0x0000000000407805 */ /* 0x000fc4000001ff00 */
[----:B------:R-:W-:Y:S01]  /*1e80*/  ISETP.NE.AND P0, PT, RZ, UR7, PT ;  /* 0x00000007ff007c0c */ /* 0x000fe2000bf05270 */
[----:B------:R-:W-:Y:S01]  /*1e90*/  UMOV UR9, 0x80000020 ;  /* 0x8000002000097882 */ /* 0x000fe20000000000 */
[----:B------:R-:W-:Y:S01]  /*1ea0*/  UMOV UR11, 0x80000020 ;  /* 0x80000020000b7882 */ /* 0x000fe20000000000 */
        /* <DEDUP_REMOVED lines=10> */
[----:B------:R-:W-:Y:S01]  /*1f50*/  QGMMA.64x64x32.F32.E5M2.E5M2 R24, gdesc[UR8], R24, gsb0 ;  /* 0x00e00000081879f3 */ /* 0x000fe20008003818 */
[----:B------:R-:W-:Y:S05]  /*1f60*/  @!P0 BRA `(.L_x_26) ;  /* 0x0000000000888947 */ /* 0x000fea0003800000 */
[----:B------:R-:W-:Y:S02]  /*1f70*/  WARPGROUP.DEPBAR.LE gsb0, 0x0 ;  /* 0x00008000000079c5 */ /* 0x000fe40000010000 */
[----:B------:R-:W-:-:S01]  /*1f80*/  FADD R85, RZ, R24 ;  /* 0x00000018ff557221 */ /* 0x000fc20000000000 */
[----:B------:R-:W-:Y:S01]  /*1f90*/  FADD R84, RZ, R25 ;  /* 0x00000019ff547221 */ /* 0x000fe20000000000 */
        /* <DEDUP_REMOVED lines=30> */
[----:B------:R-:W-:-:S06]  /*2180*/  UMOV UR6, URZ ;  /* 0x0000003f00067c82 */ /* 0x000fcc0008000000 */
.L_x_26:
[----:B------:R-:W-:-:S04]  /*2190*/  UIADD3 UR19, UR5, 0x1, URZ ;  /* 0x0000000105137890 */ /* 0x000fc8000fffe03f */
[----:B------:R-:W-:-:S04]  /*21a0*/  UISETP.NE.AND UP0, UPT, UR19, 0x1c, UPT ;  /* 0x0000001c1300788c */ /* 0x000fc8000bf05270 */
[----:B------:R-:W-:Y:S02]  /*21b0*/  USEL UR8, URZ, 0x1, UP0 ;  /* 0x000000013f087887 */ /* 0x000fe40008000000 */
[----:B------:R-:W-:Y:S02]  /*21c0*/  USEL UR19, UR19, URZ, UP0 ;  /* 0x0000003f13137287 */ /* 0x000fe40008000000 */
[----:B------:R-:W-:-:S06]  /*21d0*/  ULOP3.LUT UR8, UR4, UR8, URZ, 0x3c, !UPT ;  /* 0x0000000804087292 */ /* 0x000fcc000f8e3c3f */
[----:B------:R-:W-:Y:S01]  /*21e0*/  IMAD.U32 R88, RZ, RZ, UR8 ;  /* 0x00000008ff587e24 */ /* 0x000fe2000f8e00ff */
[----:B------:R-:W-:-:S06]  /*21f0*/  UMOV UR8, 0x1 ;  /* 0x0000000100087882 */ /* 0x000fcc0000000000 */
.L_x_21:
[----:B------:R-:W-:-:S06]  /*2200*/  UISETP.GE.AND UP0, UPT, UR14, 0x1, UPT ;  /* 0x000000010e00788c */ /* 0x000fcc000bf06270 */
[----:B------:R-:W-:-:S13]  /*2210*/  PLOP3.LUT P0, PT, PT, PT, UP0, 0x80, 0x0 ;  /* 0x000000000000781c */ /* 0x000fda0003f0f008 */
[----:B------:R-:W-:Y:S05]  /*2220*/  @!P0 BRA `(.L_x_27) ;  /* 0x0000000400688947 */ /* 0x000fea0003800000 */
[----:B01----:R-:W-:Y:S01]  /*2230*/  IMAD.U32 R16, RZ, RZ, UR14 ;  /* 0x0000000eff107e24 */ /* 0x003fe2000f8e00ff */
[----:B------:R-:W-:Y:S01]  /*2240*/  ULDC UR25, c[0x0][0x50c] ;  /* 0x0001430000197ab9 */ /* 0x000fe20000000800 */
[----:B------:R-:W-:-:S07]  /*2250*/  IMAD.U32 R17, RZ, RZ, UR5 ;  /* 0x00000005ff117e24 */ /* 0x000fce000f8e00ff */
.L_x_35:
[----:B------:R-:W-:-:S13]  /*2260*/  ISETP.NE.AND P1, PT, R86, 0x3, PT ;  /* 0x000000035600780c */ /* 0x000fda0003f25270 */
[----:B------:R-:W-:Y:S05]  /*2270*/  @!P1 BRA `(.L_x_28) ;  /* 0x0000000000049947 */ /* 0x000fea0003800000 */
[----:B------:R-:W-:Y:S01]  /*2280*/  BPT.TRAP 0x1 ;  /* 0x000000040000795c */ /* 0x000fe20000300000 */
.L_x_28:
[----:B------:R-:W-:Y:S01]  /*2290*/  ULEA UR9, UR19, UR12, 0x3 ;  /* 0x0000000c13097291 */ /* 0x000fe2000f8e183f */
[----:B------:R-:W-:-:S08]  /*22a0*/  SHF.L.U32 R18, R88, 0x1f, RZ ;  /* 0x0000001f58127819 */ /* 0x000fd000000006ff */
[----:B------:R0:W1:Y:S01]  /*22b0*/  SYNCS.PHASECHK.TRANS64.TRYWAIT P0, [UR9], R18 ;  /* 0x00000012ff0075a7 */ /* 0x0000620008000149 */
[----:B------:R-:W-:Y:S05]  /*22c0*/  @!P1 BRA `(.L_x_29) ;  /* 0x0000000000049947 */ /* 0x000fea0003800000 */
[----:B------:R-:W-:Y:S01]  /*22d0*/  BPT.TRAP 0x1 ;  /* 0x000000040000795c */ /* 0x000fe20000300000 */
.L_x_29:
[----:B-1----:R-:W-:Y:S05]  /*22e0*/  @P0 BRA `(.L_x_30) ;  /* 0x0000000000080947 */ /* 0x002fea0003800000 */
[----:B------:R-:W1:Y:S02]  /*22f0*/  SYNCS.PHASECHK.TRANS64.TRYWAIT P0, [UR9], R18 ;  /* 0x00000012ff0075a7 */ /* 0x000e640008000149 */
[----:B-1----:R-:W-:Y:S05]  /*2300*/  @!P0 BRA `(.L_x_31) ;  /* 0x0000005400c08947 */ /* 0x002fea0003800000 */
.L_x_30:
[----:B------:R-:W-:Y:S01]  /*2310*/  UISETP.NE.AND UP0, UPT, UR7, URZ, UPT ;  /* 0x0000003f0700728c */ /* 0x000fe2000bf05270 */
[----:B------:R-:W-:Y:S01]  /*2320*/  WARPGROUP.ARRIVE ;  /* 0x00000000000079c5 */ /* 0x000fe20000000000 */
[----:B------:R-:W-:Y:S02]  /*2330*/  ULEA UR10, UR19, UR17, 0x8 ;  /* 0x00000011130a7291 */ /* 0x000fe4000f8e403f */
[----:B------:R-:W-:Y:S01]  /*2340*/  USEL UR8, UR8, URZ, !UP0 ;  /* 0x0000003f08087287 */ /* 0x000fe2000c000000 */
[----:B------:R-:W-:Y:S01]  /*2350*/  UMOV UR9, 0x80000020 ;  /* 0x8000002000097882 */ /* 0x000fe20000000000 */
[----:B------:R-:W-:Y:S02]  /*2360*/  UMOV UR11, 0x80000020 ;  /* 0x80000020000b7882 */ /* 0x000fe40000000000 */
[----:B------:R-:W-:Y:S02]  /*2370*/  UISETP.NE.U32.AND UP0, UPT, UR8, URZ, UPT ;  /* 0x0000003f0800728c */ /* 0x000fe4000bf05070 */
[----:B------:R-:W-:-:S02]  /*2380*/  ULEA UR8, UR19, UR18, 0x8 ;  /* 0x0000001213087291 */ /* 0x000fc4000f8e403f */
[----:B------:R-:W-:-:S07]  /*2390*/  UIADD3 UR6, UR6, 0x2, URZ ;  /* 0x0000000206067890 */ /* 0x000fce000fffe03f */
[----:B------:R-:W-:Y:S01]  /*23a0*/  QGMMA.64x64x32.F32.E5M2.E5M2 R24, gdesc[UR8], R24, UP0 ;  /* 0x00e00000081879f3 */ /* 0x000fe2000bf03818 */
[----:B------:R-:W-:Y:S02]  /*23b0*/  UIADD3 UR8, UR8, 0x2, URZ ;  /* 0x0000000208087890 */ /* 0x000fe4000fffe03f */
[----:B------:R-:W-:Y:S01]  /*23c0*/  UIADD3 UR10, UR10, 0x2, URZ ;  /* 0x000000020a0a7890 */ /* 0x000fe2000fffe03f */
[----:B------:R-:W-:Y:S01]  /*23d0*/  UMOV UR9, 0x80000020 ;  /* 0x8000002000097882 */ /* 0x000fe20000000000 */
[----:B------:R-:W-:Y:S01]  /*23e0*/  UMOV UR11, 0x80000020 ;  /* 0x80000020000b7882 */ /* 0x000fe20000000000 */
[----:B------:R-:W-:-:S04]  /*23f0*/  UISETP.NE.AND UP0, UPT, UR6, UR25, UPT ;  /* 0x000000190600728c */ /* 0x000fc8000bf05270 */
[----:B------:R-:W-:-:S06]  /*2400*/  USEL UR7, URZ, 0x1, UP0 ;  /* 0x000000013f077887 */ /* 0x000fcc0008000000 */
[----:B------:R-:W-:Y:S01]  /*2410*/  ISETP.NE.AND P0, PT, RZ, UR7, PT ;  /* 0x00000007ff007c0c */ /* 0x000fe2000bf05270 */
[----:B------:R-:W-:Y:S03]  /*2420*/  QGMMA.64x64x32.F32.E5M2.E5M2 R24, gdesc[UR8], R24, gsb0 ;  /* 0x00e00000081879f3 */ /* 0x000fe60008003818 */
[----:B------:R-:W-:-:S09]  /*2430*/  WARPGROUP.DEPBAR.LE gsb0, 0x1 ;  /* 0x00008000000079c5 */ /* 0x000fd20000010100 */
[----:B------:R-:W-:Y:S05]  /*2440*/  @!P0 BRA `(.L_x_32) ;  /* 0x0000000000888947 */ /* 0x000fea0003800000 */
[----:B------:R-:W-:Y:S02]  /*2450*/  WARPGROUP.DEPBAR.LE gsb0, 0x0 ;  /* 0x00008000000079c5 */ /* 0x000fe40000010000 */
[----:B------:R-:W-:-:S01]  /*2460*/  FADD R85, R24, R85 ;  /* 0x0000005518557221 */ /* 0x000fc20000000000 */
[----:B------:R-:W-:Y:S01]  /*2470*/  FADD R84, R25, R84 ;  /* 0x0000005419547221 */ /* 0x000fe20000000000 */
        /* <DEDUP_REMOVED lines=30> */
[----:B------:R-:W-:-:S06]  /*2660*/  UMOV UR6, URZ ;  /* 0x0000003f00067c82 */ /* 0x000fcc0008000000 */
.L_x_32:
[----:B------:R-:W-:Y:S05]  /*2670*/  @!P1 BRA `(.L_x_33) ;  /* 0x0000000000049947 */ /* 0x000fea0003800000 */
[----:B------:R-:W-:Y:S01]  /*2680*/  BPT.TRAP 0x1 ;  /* 0x000000040000795c */ /* 0x000fe20000300000 */
.L_x_33:
[----:B------:R-:W-:-:S13]  /*2690*/  ISETP.NE.AND P0, PT, R13, RZ, PT ;  /* 0x000000ff0d00720c */ /* 0x000fda0003f05270 */
[----:B01----:R-:W-:-:S05]  /*26a0*/  @P0 LEA R18, R17, UR12, 0x3 ;  /* 0x0000000c11120c11 */ /* 0x003fca000f8e18ff */
[----:B------:R-:W-:-:S05]  /*26b0*/  @P0 VIADD R19, R18, 0xe0 ;  /* 0x000000e012130836 */ /* 0x000fca0000000000 */
[----:B------:R-:W-:-:S04]  /*26c0*/  @P0 PRMT R19, R12, 0x654, R19 ;  /* 0x000006540c130816 */ /* 0x000fc80000000013 */
[----:B------:R0:W-:Y:S01]  /*26d0*/  @P0 SYNCS.ARRIVE.TRANS64.RED.A1T0 RZ, [R19+URZ], RZ ;  /* 0x000000ff13ff09a7 */ /* 0x0001e2000810043f */
[----:B------:R-:W-:-:S13]  /*26e0*/  ISETP.GT.U32.AND P0, PT, R7, 0x1, PT ;  /* 0x000000010700780c */ /* 0x000fda0003f04070 */
[----:B0-----:R-:W-:Y:S05]  /*26f0*/  @P0 BRA `(.L_x_34) ;  /* 0x0000000000040947 */ /* 0x001fea0003800000 */
[----:B------:R-:W-:Y:S01]  /*2700*/  BPT.TRAP 0x1 ;  /* 0x000000040000795c */ /* 0x000fe20000300000 */
.L_x_34:
[----:B------:R-:W-:Y:S01]  /*2710*/  UIADD3 UR19, UR19, 0x1, URZ ;  /* 0x0000000113137890 */ /* 0x000fe2000fffe03f */
[C---:B------:R-:W-:Y:S01]  /*2720*/  ISETP.GT.AND P1, PT, R16.reuse, 0x1, PT ;  /* 0x000000011000780c */ /* 0x040fe20003f24270 */
[----:B------:R-:W-:Y:S02]  /*2730*/  VIADD R17, R17, 0x1 ;  /* 0x0000000111117836 */ /* 0x000fe40000000000 */
[----:B------:R-:W-:Y:S01]  /*2740*/  UISETP.NE.AND UP0, UPT, UR19, 0x1c, UPT ;  /* 0x0000001c1300788c */ /* 0x000fe2000bf05270 */
[----:B------:R-:W-:Y:S02]  /*2750*/  VIADD R16, R16, 0xffffffff ;  /* 0xffffffff10107836 */ /* 0x000fe40000000000 */
[C---:B------:R-:W-:Y:S01]  /*2760*/  ISETP.NE.AND P0, PT, R17.reuse, 0x1c, PT ;  /* 0x0000001c1100780c */ /* 0x040fe20003f05270 */
[----:B------:R-:W-:Y:S02]  /*2770*/  USEL UR8, URZ, 0x1, UP0 ;  /* 0x000000013f087887 */ /* 0x000fe40008000000 */
[----:B------:R-:W-:Y:S01]  /*2780*/  USEL UR19, UR19, URZ, UP0 ;  /* 0x0000003f13137287 */ /* 0x000fe20008000000 */
[----:B------:R-:W-:-:S03]  /*2790*/  SEL R17, R17, RZ, P0 ;  /* 0x000000ff11117207 */ /* 0x000fc60000000000 */
[----:B------:R-:W-:Y:S01]  /*27a0*/  LOP3.LUT R88, R88, UR8, RZ, 0x3c, !PT ;  /* 0x0000000858587c12 */ /* 0x000fe2000f8e3cff */
[----:B------:R-:W-:Y:S01]  /*27b0*/  UMOV UR8, 0x1 ;  /* 0x0000000100087882 */ /* 0x000fe20000000000 */
[----:B------:R-:W-:Y:S06]  /*27c0*/  @P1 BRA `(.L_x_35) ;  /* 0xfffffff800a41947 */ /* 0x000fec000383ffff */
.L_x_27:
[----:B------:R-:W-:Y:S01]  /*27d0*/  UISETP.NE.AND UP0, UPT, UR6, URZ, UPT ;  /* 0x0000003f0600728c */ /* 0x000fe2000bf05270 */
[----:B01----:R-:W0:Y:S01]  /*27e0*/  LDC R16, c[0x0][0x28c] ;  /* 0x0000a300ff107b82 */ /* 0x003e220000000800 */
[----:B------:R-:W-:Y:S02]  /*27f0*/  IMAD.U32 R17, RZ, RZ, UR24 ;  /* 0x00000018ff117e24 */ /* 0x000fe4000f8e00ff */
[----:B------:R-:W-:-:S06]  /*2800*/  USEL UR6, URZ, 0x1, !UP0 ;  /* 0x000000013f067887 */ /* 0x000fcc000c000000 */
[----:B------:R-:W-:-:S13]  /*2810*/  ISETP.NE.AND P0, PT, RZ, UR6, PT ;  /* 0x00000006ff007c0c */ /* 0x000fda000bf05270 */
[----:B------:R-:W-:Y:S05]  /*2820*/  @!P0 BRA `(.L_x_36) ;  /* 0x0000000000848947 */ /* 0x000fea0003800000 */
[----:B------:R-:W-:Y:S02]  /*2830*/  WARPGROUP.DEPBAR.LE gsb0, 0x0 ;  /* 0x00008000000079c5 */ /* 0x000fe40000010000 */
[----:B------:R-:W-:Y:S01]  /*2840*/  FADD R85, R24, R85 ;  /* 0x0000005518557221 */ /* 0x000fe20000000000 */
        /* <DEDUP_REMOVED lines=30> */
[----:B------:R-:W-:-:S07]  /*2a30*/  FADD R22, R22, R55 ;  /* 0x0000003716167221 */ /* 0x000fce0000000000 */
.L_x_36:
[----:B0-----:R-:W-:Y:S01]  /*2a40*/  ISETP.GE.AND P0, PT, R16, 0x1, PT ;  /* 0x000000011000780c */ /* 0x001fe20003f06270 */
[----:B------:R0:W-:Y:S01]  /*2a50*/  SYNCS.ARRIVE.TRANS64.A1T0 RZ, [R17+UR23], RZ ;  /* 0x000000ff11ff79a7 */ /* 0x0001e20008100017 */
[----:B------:R-:W-:-:S11]  /*2a60*/  WARPGROUP.DEPBAR.LE gsb0, 0x0 ;  /* 0x00008000000079c5 */ /* 0x000fd60000010000 */
[----:B------:R-:W-:Y:S05]  /*2a70*/  @!P0 BRA `(.L_x_37) ;  /* 0x0000000000488947 */ /* 0x000fea0003800000 */
[----:B------:R-:W-:-:S13]  /*2a80*/  ISETP.NE.AND P0, PT, R86, 0x3, PT ;  /* 0x000000035600780c */ /* 0x000fda0003f05270 */
[----:B------:R-:W-:Y:S05]  /*2a90*/  @!P0 BRA `(.L_x_38) ;  /* 0x0000000000048947 */ /* 0x000fea0003800000 */
[----:B------:R-:W-:Y:S01]  /*2aa0*/  BPT.TRAP 0x1 ;  /* 0x000000040000795c */ /* 0x000fe20000300000 */
.L_x_38:
[----:B------:R-:W-:-:S13]  /*2ab0*/  ISETP.NE.AND P0, PT, R13, RZ, PT ;  /* 0x000000ff0d00720c */ /* 0x000fda0003f05270 */
[----:B------:R-:W-:-:S05]  /*2ac0*/  VOTEU.ANY UP0, P0 ;  /* 0x00000000003f7886 */ /* 0x000fca0000000100 */
[----:B------:R-:W-:-:S06]  /*2ad0*/  @UP0 UIADD3 UR6, UR14, UR5, URZ ;  /* 0x000000050e060290 */ /* 0x000fcc000fffe03f */
[----:B------:R-:W-:Y:S02]  /*2ae0*/  IMAD.U32 R16, RZ, RZ, UR6 ;  /* 0x00000006ff107e24 */ /* 0x000fe4000f8e00ff */
[----:B------:R-:W-:-:S03]  /*2af0*/  IMAD.U32 R19, RZ, RZ, UR6 ;  /* 0x00000006ff137e24 */ /* 0x000fc6000f8e00ff */
[----:B------:R-:W-:-:S05]  /*2b00*/  @P0 SHF.R.U32.HI R16, RZ, 0x2, R16 ;  /* 0x00000002ff100819 */ /* 0x000fca0000011610 */
[----:B0-----:R-:W-:-:S04]  /*2b10*/  @P0 IMAD.WIDE.U32 R16, R16, 0x24924925, RZ ;  /* 0x2492492510100825 */ /* 0x001fc800078e00ff */
[----:B------:R-:W-:-:S05]  /*2b20*/  @P0 IMAD R16, R17, -0x1c, R19 ;  /* 0xffffffe411100824 */ /* 0x000fca00078e0213 */
[----:B------:R-:W-:-:S05]  /*2b30*/  @P0 LEA R16, R16, UR12, 0x3 ;  /* 0x0000000c10100c11 */ /* 0x000fca000f8e18ff */
[----:B------:R-:W-:-:S05]  /*2b40*/  @P0 VIADD R17, R16, 0xe0 ;  /* 0x000000e010110836 */ /* 0x000fca0000000000 */
[----:B------:R-:W-:-:S04]  /*2b50*/  @P0 PRMT R17, R12, 0x654, R17 ;  /* 0x000006540c110816 */ /* 0x000fc80000000011 */
[----:B------:R1:W-:Y:S01]  /*2b60*/  @P0 SYNCS.ARRIVE.TRANS64.RED.A1T0 RZ, [R17+URZ], RZ ;  /* 0x000000ff11ff09a7 */ /* 0x0003e2000810043f */
[----:B------:R-:W-:-:S13]  /*2b70*/  ISETP.GT.U32.AND P0, PT, R7, 0x1, PT ;  /* 0x000000010700780c */ /* 0x000fda0003f04070 */
[----:B-1----:R-:W-:Y:S05]  /*2b80*/  @P0 BRA `(.L_x_37) ;  /* 0x0000000000040947 */ /* 0x002fea0003800000 */
[----:B------:R-:W-:Y:S01]  /*2b90*/  BPT.TRAP 0x1 ;  /* 0x000000040000795c */ /* 0x000fe20000300000 */
.L_x_37:
[----:B------:R-:W-:Y:S01]  /*2ba0*/  SHF.L.U32 R16, R87, 0x1f, RZ ;  /* 0x0000001f57107819 */ /* 0x000fe200000006ff */
[----:B------:R-:W-:Y:S01]  /*2bb0*/  UIADD3 UR5, UR22, UR5, URZ ;  /* 0x0000000516057290 */ /* 0x000fe2000fffe03f */
[----:B------:R-:W1:Y:S01]  /*2bc0*/  LDC R31, c[0x0][0x288] ;  /* 0x0000a200ff1f7b82 */ /* 0x000e620000000800 */
[----:B------:R-:W-:Y:S01]  /*2bd0*/  UISETP.GE.U32.AND UP1, UPT, UR22, 0x1c, UPT ;  /* 0x0000001c1600788c */ /* 0x000fe2000bf26070 */
[----:B------:R-:W-:Y:S01]  /*2be0*/  IMAD.SHL.U32 R24, R20, 0x2, RZ ;  /* 0x0000000214187824 */ /* 0x000fe200078e00ff */
[----:B------:R-:W-:Y:S02]  /*2bf0*/  UISETP.GT.U32.AND UP0, UPT, UR5, 0x1b, UPT ;  /* 0x0000001b0500788c */ /* 0x000fe4000bf04070 */
[----:B------:R-:W-:Y:S02]  /*2c00*/  USHF.R.U32.HI UR6, URZ, 0x2, UR5 ;  /* 0x000000023f067899 */ /* 0x000fe40008011605 */
[----:B------:R-:W-:Y:S01]  /*2c10*/  UISETP.LT.U32.AND UP0, UPT, UR22, 0x1c, UP0 ;  /* 0x0000001c1600788c */ /* 0x000fe20008701070 */
[----:B------:R-:W4:Y:S01]  /*2c20*/  SYNCS.PHASECHK.TRANS64.TRYWAIT P0, [UR15+0x8], R16 ;  /* 0x00000810ff0075a7 */ /* 0x000f22000800014f */
[----:B------:R-:W-:Y:S01]  /*2c30*/  UIMAD.WIDE.U32 UR6, UR6, 0x24924925, URZ ;  /* 0x24924925060678a5 */ /* 0x000fe2000f8e003f */
[----:B------:R-:W-:Y:S01]  /*2c40*/  SHF.R.S32.HI R25, RZ, 0x1f, R24 ;  /* 0x0000001fff197819 */ /* 0x000fe20000011418 */
[----:B------:R-:W-:-:S02]  /*2c50*/  USEL UR8, URZ, 0x1, !UP0 ;  /* 0x000000013f087887 */ /* 0x000fc4000c000000 */
[----:B------:R-:W-:Y:S02]  /*2c60*/  UIMAD UR5, UR7, -0x1c, UR5 ;  /* 0xffffffe4070578a4 */ /* 0x000fe4000f8e0205 */
[----:B------:R-:W-:-:S04]  /*2c70*/  ULOP3.LUT UR4, UR4, UR8, URZ, 0x3c, !UPT ;  /* 0x0000000804047292 */ /* 0x000fc8000f8e3c3f */
[----:B------:R-:W-:Y:S01]  /*2c80*/  @UP1 ULOP3.LUT UR4, UR4, 0x1, UR7, 0x78, !UPT ;  /* 0x0000000104041892 */ /* 0x000fe2000f8e7807 */
[----:B-1--4-:R-:W-:Y:S11]  /*2c90*/  @!P0 BRA `(.L_x_39) ;  /* 0x0000004c00748947 */ /* 0x012ff60003800000 */
.L_x_157:
[----:B------:R-:W-:Y:S01]  /*2ca0*/  IMAD.SHL.U32 R33, R4, 0x40, RZ ;  /* 0x0000004004217824 */ /* 0x000fe200078e00ff */
[----:B------:R-:W-:Y:S01]  /*2cb0*/  ULDC UR8, c[0x0][0x284] ;  /* 0x0000a10000087ab9 */ /* 0x000fe20000000800 */
[----:B------:R-:W-:Y:S01]  /*2cc0*/  IMAD.SHL.U32 R4, R6, 0x40, RZ ;  /* 0x0000004006047824 */ /* 0x000fe200078e00ff */
[----:B------:R-:W-:Y:S01]  /*2cd0*/  SHF.R.S32.HI R32, RZ, 0x1f, R5 ;  /* 0x0000001fff207819 */ /* 0x000fe20000011405 */
[----:B------:R-:W-:Y:S01]  /*2ce0*/  ULDC.64 UR6, c[0x0][0x5d0] ;  /* 0x0001740000067ab9 */ /* 0x000fe20000000a00 */
[----:B------:R-:W-:Y:S01]  /*2cf0*/  SHF.R.S32.HI R30, RZ, 0x1f, R33 ;  /* 0x0000001fff1e7819 */ /* 0x000fe20000011421 */
[----:B0-----:R-:W-:Y:S01]  /*2d00*/  IMAD.WIDE.U32 R16, R5, UR6, R24 ;  /* 0x0000000605107c25 */ /* 0x001fe2000f8e0018 */
[----:B------:R-:W-:-:S03]  /*2d10*/  ISETP.GE.AND P0, PT, R4, UR8, PT ;  /* 0x0000000804007c0c */ /* 0x000fc6000bf06270 */
[----:B------:R-:W-:Y:S01]  /*2d20*/  IMAD R18, R32, UR6, RZ ;  /* 0x0000000620127c24 */ /* 0x000fe2000f8e02ff */
[C---:B------:R-:W-:Y:S02]  /*2d30*/  ISETP.GE.OR P0, PT, R33.reuse, R31, P0 ;  /* 0x0000001f2100720c */ /* 0x040fe40000706670 */
[----:B------:R-:W-:Y:S01]  /*2d40*/  IADD3 R16, P1, R33, R16, RZ ;  /* 0x0000001021107210 */ /* 0x000fe20007f3e0ff */
[----:B------:R-:W-:-:S05]  /*2d50*/  IMAD R19, R5, UR7, R18 ;  /* 0x0000000705137c24 */ /* 0x000fca000f8e0212 */
[----:B------:R-:W-:-:S05]  /*2d60*/  IADD3.X R17, R30, R17, R19, P1, !PT ;  /* 0x000000111e117210 */ /* 0x000fca0000ffe413 */
[----:B------:R-:W-:Y:S05]  /*2d70*/  @P0 BRA `(.L_x_40) ;  /* 0x0000002400a80947 */ /* 0x000fea0003800000 */
[----:B------:R-:W0:Y:S01]  /*2d80*/  LDC.64 R26, c[0x0][0x5c8] ;  /* 0x00017200ff1a7b82 */ /* 0x000e220000000a00 */
[----:B------:R-:W-:Y:S01]  /*2d90*/  IMAD.WIDE R28, R6, 0x40, R10 ;  /* 0x00000040061c7825 */ /* 0x000fe200078e020a */
[----:B------:R-:W-:Y:S01]  /*2da0*/  ULDC.64 UR6, c[0x0][0x5c0] ;  /* 0x0001700000067ab9 */ /* 0x000fe20000000a00 */
[----:B------:R-:W-:Y:S02]  /*2db0*/  BSSY B0, `(.L_x_40) ;  /* 0x0000266000007945 */ /* 0x000fe40003800000 */
[-C--:B0-----:R-:W-:Y:S02]  /*2dc0*/  IMAD R6, R29, R26.reuse, RZ ;  /* 0x0000001a1d067224 */ /* 0x081fe400078e02ff */
[----:B------:R-:W-:-:S04]  /*2dd0*/  IMAD.WIDE.U32 R16, R28, R26, R16 ;  /* 0x0000001a1c107225 */ /* 0x000fc800078e0010 */
[----:B------:R-:W-:Y:S01]  /*2de0*/  IMAD R19, R28, R27, R6 ;  /* 0x0000001b1c137224 */ /* 0x000fe200078e0206 */
[----:B------:R-:W-:Y:S02]  /*2df0*/  LEA R18, P0, R26, R16, 0x3 ;  /* 0x000000101a127211 */ /* 0x000fe400078018ff */
[----:B------:R-:W-:Y:S01]  /*2e00*/  IADD3 R16, P1, R16, UR6, RZ ;  /* 0x0000000610107c10 */ /* 0x000fe2000ff3e0ff */
[----:B------:R-:W-:Y:S01]  /*2e10*/  IMAD.IADD R19, R17, 0x1, R19 ;  /* 0x0000000111137824 */ /* 0x000fe200078e0213 */
[----:B------:R-:W-:-:S04]  /*2e20*/  IADD3 R18, P2, R18, UR6, RZ ;  /* 0x0000000612127c10 */ /* 0x000fc8000ff5e0ff */
[----:B------:R-:W-:Y:S01]  /*2e30*/  LEA.HI.X R6, R26, R19, R27, 0x3, P0 ;  /* 0x000000131a067211 */ /* 0x000fe200000f1c1b */
[----:B------:R-:W-:Y:S01]  /*2e40*/  IMAD R26, R20, -0x2, R31 ;  /* 0xfffffffe141a7824 */ /* 0x000fe200078e021f */
[----:B---3-5:R-:W-:Y:S02]  /*2e50*/  FSETP.NEU.AND P0, PT, R15, RZ, PT ;  /* 0x000000ff0f00720b */ /* 0x028fe40003f0d000 */
[----:B------:R-:W-:Y:S01]  /*2e60*/  IADD3.X R17, R19, UR7, RZ, P1, !PT ;  /* 0x0000000713117c10 */ /* 0x000fe20008ffe4ff */
[----:B------:R-:W-:Y:S01]  /*2e70*/  IMAD.IADD R26, R26, 0x1, -R33 ;  /* 0x000000011a1a7824 */ /* 0x000fe200078e0a21 */
[----:B------:R-:W-:Y:S01]  /*2e80*/  IADD3.X R19, R6, UR7, RZ, P2, !PT ;  /* 0x0000000706137c10 */ /* 0x000fe200097fe4ff */
[----:B------:R-:W-:-:S08]  /*2e90*/  IMAD.IADD R6, R21, 0x1, -R4 ;  /* 0x0000000115067824 */ /* 0x000fd000078e0a04 */
[----:B------:R-:W-:Y:S05]  /*2ea0*/  @!P0 BRA `(.L_x_41) ;  /* 0x0000001c00188947 */ /* 0x000fea0003800000 */
[----:B------:R-:W-:Y:S01]  /*2eb0*/  ULDC.64 UR6, c[0x0][0x5b8] ;  /* 0x00016e0000067ab9 */ /* 0x000fe20000000a00 */
[----:B------:R-:W-:Y:S01]  /*2ec0*/  ULDC.64 UR8, c[0x0][0x5a8] ;  /* 0x00016a0000087ab9 */ /* 0x000fe20000000a00 */
[----:B------:R-:W-:Y:S01]  /*2ed0*/  IMAD.WIDE.U32 R24, R5, UR6, R24 ;  /* 0x0000000605187c25 */ /* 0x000fe2000f8e0018 */
[----:B------:R-:W-:Y:S03]  /*2ee0*/  BSSY B1, `(.L_x_42) ;  /* 0x0000010000017945 */ /* 0x000fe60003800000 */
[----:B------:R-:W-:Y:S01]  /*2ef0*/  IMAD R4, R32, UR6, RZ ;  /* 0x0000000620047c24 */ /* 0x000fe2000f8e02ff */
[----:B------:R-:W-:-:S03]  /*2f00*/  IADD3 R24, P0, R33, R24, RZ ;  /* 0x0000001821187210 */ /* 0x000fc60007f1e0ff */
[----:B------:R-:W-:Y:S01]  /*2f10*/  IMAD R5, R5, UR7, R4 ;  /* 0x0000000705057c24 */ /* 0x000fe2000f8e0204 */
[----:B------:R-:W-:Y:S02]  /*2f20*/  ULDC.64 UR6, c[0x0][0x5b0] ;  /* 0x00016c0000067ab9 */ /* 0x000fe40000000a00 */
[----:B------:R-:W-:Y:S02]  /*2f30*/  IMAD R27, R29, UR6, RZ ;  /* 0x000000061d1b7c24 */ /* 0x000fe4000f8e02ff */
[----:B------:R-:W-:Y:S02]  /*2f40*/  IADD3.X R25, R30, R25, R5, P0, !PT ;  /* 0x000000191e197210 */ /* 0x000fe400007fe405 */
[----:B------:R-:W-:Y:S01]  /*2f50*/  ISETP.GE.AND P0, PT, R26, 0x1, PT ;  /* 0x000000011a00780c */ /* 0x000fe20003f06270 */
[C---:B------:R-:W-:Y:S02]  /*2f60*/  IMAD R27, R28.reuse, UR7, R27 ;  /* 0x000000071c1b7c24 */ /* 0x040fe4000f8e021b */
[----:B------:R-:W-:Y:S01]  /*2f70*/  IMAD.WIDE.U32 R4, R28, UR6, R24 ;  /* 0x000000061c047c25 */ /* 0x000fe2000f8e0018 */
[----:B------:R-:W-:-:S02]  /*2f80*/  ISETP.LT.OR P3, PT, R6, 0x1, !P0 ;  /* 0x000000010600780c */ /* 0x000fc40004761670 */
[----:B------:R-:W-:-:S04]  /*2f90*/  IADD3 R4, P1, R4, UR8, RZ ;  /* 0x0000000804047c10 */ /* 0x000fc8000ff3e0ff */
[--C-:B------:R-:W-:Y:S02]  /*2fa0*/  IADD3.X R5, R5, UR9, R27.reuse, P1, !PT ;  /* 0x0000000905057c10 */ /* 0x100fe40008ffe41b */
[----:B------:R-:W-:-:S05]  /*2fb0*/  PRMT R27, RZ, 0x7610, R27 ;  /* 0x00007610ff1b7816 */ /* 0x000fca000000001b */
[----:B------:R-:W-:Y:S05]  /*2fc0*/  @P3 BRA `(.L_x_43) ;  /* 0x0000000000043947 */ /* 0x000fea0003800000 */
[----:B------:R0:W5:Y:S02]  /*2fd0*/  LDG.E.U8 R27, desc[UR20][R4.64] ;  /* 0x00000014041b7981 */ /* 0x000164000c1e1100 */
.L_x_43:
[----:B------:R-:W-:Y:S05]  /*2fe0*/  BSYNC B1 ;  /* 0x0000000000017941 */ /* 0x000fea0003800000 */
.L_x_42:
[----:B-----5:R-:W-:Y:S01]  /*2ff0*/  LOP3.LUT R27, R27, 0xff, RZ, 0xc0, !PT ;  /* 0x000000ff1b1b7812 */ /* 0x020fe200078ec0ff */
[----:B------:R-:W-:Y:S01]  /*3000*/  BSSY B1, `(.L_x_44) ;  /* 0x000000c000017945 */ /* 0x000fe20003800000 */
[----:B------:R-:W-:Y:S02]  /*3010*/  ISETP.GE.AND P1, PT, R26, 0x2, PT ;  /* 0x000000021a00780c */ /* 0x000fe40003f26270 */
[----:B------:R-:W-:Y:S02]  /*3020*/  F2FP.F16.E5M2.UNPACK_B R27, R27 ;  /* 0x0000001bff1b723e */ /* 0x000fe400020004ff */
[----:B------:R-:W-:-:S03]  /*3030*/  ISETP.LT.OR P2, PT, R6, 0x1, !P1 ;  /* 0x000000010600780c */ /* 0x000fc60004f41670 */
[----:B------:R-:W-:Y:S01]  /*3040*/  HADD2.F32 R30, -RZ, R27.H0_H0 ;  /* 0x2000001bff1e7230 */ /* 0x000fe20000004100 */
[----:B------:R-:W-:-:S04]  /*3050*/  PRMT R27, RZ, 0x7610, R27 ;  /* 0x00007610ff1b7816 */ /* 0x000fc8000000001b */
[----:B------:R-:W-:-:S04]  /*3060*/  FMUL R30, R30, R15 ;  /* 0x0000000f1e1e7220 */ /* 0x000fc80000400000 */
[----:B--2---:R-:W-:-:S05]  /*3070*/  FFMA R30, R85, R14, R30 ;  /* 0x0000000e551e7223 */ /* 0x004fca000000001e */
[----:B------:R-:W-:-:S05]  /*3080*/  F2FP.SATFINITE.E5M2.F32.PACK_AB_MERGE_C R31, RZ, R30, RZ ;  /* 0x0000001eff1f723e */ /* 0x000fca00048060ff */
[----:B------:R1:W-:Y:S01]  /*3090*/  @!P3 STG.E.U8 desc[UR20][R16.64], R31 ;  /* 0x0000001f1000b986 */ /* 0x0003e2000c101114 */
[----:B------:R-:W-:Y:S05]  /*30a0*/  @P2 BRA `(.L_x_45) ;  /* 0x0000000000042947 */ /* 0x000fea0003800000 */
[----:B------:R2:W5:Y:S02]  /*30b0*/  LDG.E.U8 R27, desc[UR20][R4.64+0x1] ;  /* 0x00000114041b7981 */ /* 0x000564000c1e1100 */
.L_x_45:
[----:B------:R-:W-:Y:S05]  /*30c0*/  BSYNC B1 ;  /* 0x0000000000017941 */ /* 0x000fea0003800000 */
.L_x_44:
[----:B-----5:R-:W-:Y:S01]  /*30d0*/  LOP3.LUT R27, R27, 0xff, RZ, 0xc0, !PT ;  /* 0x000000ff1b1b7812 */ /* 0x020fe200078ec0ff */
[----:B------:R-:W-:Y:S01]  /*30e0*/  BSSY B1, `(.L_x_46) ;  /* 0x0000012000017945 */ /* 0x000fe20003800000 */
[----:B-1----:R-:W-:Y:S02]  /*30f0*/  IADD3 R31, P3, R28, 0x8, RZ ;  /* 0x000000081c1f7810 */ /* 0x002fe40007f7e0ff */
[----:B------:R-:W-:Y:S02]  /*3100*/  F2FP.F16.E5M2.UNPACK_B R27, R27 ;  /* 0x0000001bff1b723e */ /* 0x000fe400020004ff */
[----:B------:R-:W-:Y:S01]  /*3110*/  ISETP.LT.OR P0, PT, R6, 0x9, !P0 ;  /* 0x000000090600780c */ /* 0x000fe20004701670 */
[----:B------:R-:W-:Y:S02]  /*3120*/  IMAD.X R29, RZ, RZ, R29, P3 ;  /* 0x000000ffff1d7224 */ /* 0x000fe400018e061d */
[----:B------:R-:W-:Y:S02]  /*3130*/  HADD2.F32 R28, -RZ, R27.H0_H0 ;  /* 0x2000001bff1c7230 */ /* 0x000fe40000004100 */
[----:B------:R-:W-:-:S04]  /*3140*/  IMAD.WIDE.U32 R24, R31, UR6, R24 ;  /* 0x000000061f187c25 */ /* 0x000fc8000f8e0018 */
[----:B------:R-:W-:Y:S01]  /*3150*/  FMUL R27, R28, R15 ;  /* 0x0000000f1c1b7220 */ /* 0x000fe20000400000 */
[----:B------:R-:W-:Y:S01]  /*3160*/  IMAD R28, R29, UR6, RZ ;  /* 0x000000061d1c7c24 */ /* 0x000fe2000f8e02ff */
[----:B------:R-:W-:Y:S02]  /*3170*/  IADD3 R24, P3, R24, UR8, RZ ;  /* 0x0000000818187c10 */ /* 0x000fe4000ff7e0ff */
[----:B------:R-:W-:Y:S01]  /*3180*/  FFMA R27, R84, R14, R27 ;  /* 0x0000000e541b7223 */ /* 0x000fe2000000001b */
[----:B------:R-:W-:-:S04]  /*3190*/  IMAD R31, R31, UR7, R28 ;  /* 0x000000071f1f7c24 */ /* 0x000fc8000f8e021c */
[----:B------:R-:W-:Y:S02]  /*31a0*/  F2FP.SATFINITE.E5M2.F32.PACK_AB_MERGE_C R29, RZ, R27, RZ ;  /* 0x0000001bff1d723e */ /* 0x000fe400048060ff */
[----:B------:R-:W-:Y:S02]  /*31b0*/  IADD3.X R25, R25, UR9, R31, P3, !PT ;  /* 0x0000000919197c10 */ /* 0x000fe40009ffe41f */
[----:B------:R-:W-:Y:S01]  /*31c0*/  PRMT R27, RZ, 0x7610, R27 ;  /* 0x00007610ff1b7816 */ /* 0x000fe2000000001b */
[----:B------:R1:W-:Y:S01]  /*31d0*/  @!P2 STG.E.U8 desc[UR20][R16.64+0x1], R29 ;  /* 0x0000011d1000a986 */ /* 0x0003e2000c101114 */
[----:B------:R-:W-:Y:S05]  /*31e0*/  @P0 BRA `(.L_x_47) ;  /* 0x0000000000040947 */ /* 0x000fea0003800000 */
[----:B------:R3:W5:Y:S02]  /*31f0*/  LDG.E.U8 R27, desc[UR20][R24.64] ;  /* 0x00000014181b7981 */ /* 0x000764000c1e1100 */
.L_x_47:
[----:B------:R-:W-:Y:S05]  /*3200*/  BSYNC B1 ;  /* 0x0000000000017941 */ /* 0x000fea0003800000 */
.L_x_46:
[----:B-----5:R-:W-:Y:S01]  /*3210*/  LOP3.LUT R27, R27, 0xff, RZ, 0xc0, !PT ;  /* 0x000000ff1b1b7812 */ /* 0x020fe200078ec0ff */
[----:B------:R-:W-:Y:S01]  /*3220*/  BSSY B1, `(.L_x_48) ;  /* 0x000000b000017945 */ /* 0x000fe20003800000 */
[----:B------:R-:W-:Y:S02]  /*3230*/  ISETP.LT.OR P1, PT, R6, 0x9, !P1 ;  /* 0x000000090600780c */ /* 0x000fe40004f21670 */
[----:B------:R-:W-:-:S05]  /*3240*/  F2FP.F16.E5M2.UNPACK_B R27, R27 ;  /* 0x0000001bff1b723e */ /* 0x000fca00020004ff */
[----:B------:R-:W-:Y:S01]  /*3250*/  HADD2.F32 R28, -RZ, R27.H0_H0 ;  /* 0x2000001bff1c7230 */ /* 0x000fe20000004100 */
[----:B------:R-:W-:-:S04]  /*3260*/  PRMT R27, RZ, 0x7610, R27 ;  /* 0x00007610ff1b7816 */ /* 0x000fc8000000001b */
[----:B------:R-:W-:-:S04]  /*3270*/  FMUL R28, R28, R15 ;  /* 0x0000000f1c1c7220 */ /* 0x000fc80000400000 */
[----:B------:R-:W-:-:S05]  /*3280*/  FFMA R28, R83, R14, R28 ;  /* 0x0000000e531c7223 */ /* 0x000fca000000001c */
[----:B-1----:R-:W-:-:S05]  /*3290*/  F2FP.SATFINITE.E5M2.F32.PACK_AB_MERGE_C R29, RZ, R28, RZ ;  /* 0x0000001cff1d723e */ /* 0x002fca00048060ff */
[----:B------:R1:W-:Y:S01]  /*32a0*/  @!P0 STG.E.U8 desc[UR20][R18.64], R29 ;  /* 0x0000001d12008986 */ /* 0x0003e2000c101114 */
[----:B------:R-:W-:Y:S05]  /*32b0*/  @P1 BRA `(.L_x_49) ;  /* 0x0000000000041947 */ /* 0x000fea0003800000 */
[----:B------:R4:W5:Y:S02]  /*32c0*/  LDG.E.U8 R27, desc[UR20][R24.64+0x1] ;  /* 0x00000114181b7981 */ /* 0x000964000c1e1100 */
.L_x_49:
[----:B------:R-:W-:Y:S05]  /*32d0*/  BSYNC B1 ;  /* 0x0000000000017941 */ /* 0x000fea0003800000 */
.L_x_48:
[----:B-----5:R-:W-:Y:S01]  /*32e0*/  LOP3.LUT R27, R27, 0xff, RZ, 0xc0, !PT ;  /* 0x000000ff1b1b7812 */ /* 0x020fe200078ec0ff */
[----:B------:R-:W-:Y:S01]  /*32f0*/  BSSY B1, `(.L_x_50) ;  /* 0x000000c000017945 */ /* 0x000fe20003800000 */
[----:B------:R-:W-:Y:S02]  /*3300*/  ISETP.GE.AND P0, PT, R26, 0x9, PT ;  /* 0x000000091a00780c */ /* 0x000fe40003f06270 */
[----:B------:R-:W-:Y:S02]  /*3310*/  F2FP.F16.E5M2.UNPACK_B R27, R27 ;  /* 0x0000001bff1b723e */ /* 0x000fe400020004ff */
[----:B------:R-:W-:-:S03]  /*3320*/  ISETP.LT.OR P2, PT, R6, 0x1, !P0 ;  /* 0x000000010600780c */ /* 0x000fc60004741670 */
[----:B------:R-:W-:-:S05]  /*3330*/  HADD2.F32 R28, -RZ, R27.H0_H0 ;  /* 0x2000001bff1c7230 */ /* 0x000fca0000004100 */
[----:B------:R-:W-:-:S04]  /*3340*/  FMUL R27, R28, R15 ;  /* 0x0000000f1c1b7220 */ /* 0x000fc80000400000 */
[----:B------:R-:W-:-:S05]  /*3350*/  FFMA R27, R82, R14, R27 ;  /* 0x0000000e521b7223 */ /* 0x000fca000000001b */
[----:B-1----:R-:W-:Y:S02]  /*3360*/  F2FP.SATFINITE.E5M2.F32.PACK_AB_MERGE_C R29, RZ, R27, RZ ;  /* 0x0000001bff1d723e */ /* 0x002fe400048060ff */
[----:B------:R-:W-:-:S03]  /*3370*/  PRMT R27, RZ, 0x7610, R27 ;  /* 0x00007610ff1b7816 */ /* 0x000fc6000000001b */
[----:B------:R1:W-:Y:S01]  /*3380*/  @!P1 STG.E.U8 desc[UR20][R18.64+0x1], R29 ;  /* 0x0000011d12009986 */ /* 0x0003e2000c101114 */
[----:B------:R-:W-:Y:S05]  /*3390*/  @P2 BRA `(.L_x_51) ;  /* 0x0000000000042947 */ /* 0x000fea0003800000 */
[----:B------:R0:W5:Y:S02]  /*33a0*/  LDG.E.U8 R27, desc[UR20][R4.64+0x8] ;  /* 0x00000814041b7981 */ /* 0x000164000c1e1100 */
.L_x_51:
[----:B------:R-:W-:Y:S05]  /*33b0*/  BSYNC B1 ;  /* 0x0000000000017941 */ /* 0x000fea0003800000 */
.L_x_50:
        /* <DEDUP_REMOVED lines=13> */
.L_x_53:
[----:B------:R-:W-:Y:S05]  /*3490*/  BSYNC B1 ;  /* 0x0000000000017941 */ /* 0x000fea0003800000 */
.L_x_52:
[----:B-----5:R-:W-:Y:S01]  /*34a0*/  LOP3.LUT R27, R27, 0xff, RZ, 0xc0, !PT ;  /* 0x000000ff1b1b7812 */ /* 0x020fe200078ec0ff */
[----:B------:R-:W-:Y:S01]  /*34b0*/  BSSY B1, `(.L_x_54) ;  /* 0x000000b000017945 */ /* 0x000fe20003800000 */
[----:B------:R-:W-:Y:S02]  /*34c0*/  ISETP.LT.OR P0, PT, R6, 0x9, !P0 ;  /* 0x000000090600780c */ /* 0x000fe40004701670 */
[----:B------:R-:W-:-:S05]  /*34d0*/  F2FP.F16.E5M2.UNPACK_B R27, R27 ;  /* 0x0000001bff1b723e */ /* 0x000fca00020004ff */
        /* <DEDUP_REMOVED lines=8> */
.L_x_55:
[----:B------:R-:W-:Y:S05]  /*3560*/  BSYNC B1 ;  /* 0x0000000000017941 */ /* 0x000fea0003800000 */
.L_x_54:
        /* <DEDUP_REMOVED lines=12> */
.L_x_57:
[----:B------:R-:W-:Y:S05]  /*3630*/  BSYNC B1 ;  /* 0x0000000000017941 */ /* 0x000fea0003800000 */
.L_x_56:
        /* <DEDUP_REMOVED lines=13> */
.L_x_59:
[----:B------:R-:W-:Y:S05]  /*3710*/  BSYNC B1 ;  /* 0x0000000000017941 */ /* 0x000fea0003800000 */
.L_x_58:
        /* <DEDUP_REMOVED lines=13> */
.L_x_61:
[----:B------:R-:W-:Y:S05]  /*37f0*/  BSYNC B1 ;  /* 0x0000000000017941 */ /* 0x000fea0003800000 */
.L_x_60:
        /* <DEDUP_REMOVED lines=12> */
.L_x_63:
[----:B------:R-:W-:Y:S05]  /*38c0*/  BSYNC B1 ;  /* 0x0000000000017941 */ /* 0x000fea0003800000 */
.L_x_62:
        /* <DEDUP_REMOVED lines=12> */
.L_x_65:
[----:B------:R-:W-:Y:S05]  /*3990*/  BSYNC B1 ;  /* 0x0000000000017941 */ /* 0x000fea0003800000 */
.L_x_64:
        /* <DEDUP_REMOVED lines=13> */
.L_x_67:
[----:B------:R-:W-:Y:S05]  /*3a70*/  BSYNC B1 ;  /* 0x0000000000017941 */ /* 0x000fea0003800000 */
.L_x_66:
        /* <DEDUP_REMOVED lines=13> */
.L_x_69:
[----:B------:R-:W-:Y:S05]  /*3b50*/  BSYNC B1 ;  /* 0x0000000000017941 */ /* 0x000fea0003800000 */
.L_x_68:
        /* <DEDUP_REMOVED lines=12> */
.L_x_71:
[----:B------:R-:W-:Y:S05]  /*3c20*/  BSYNC B1 ;  /* 0x0000000000017941 */ /* 0x000fea0003800000 */
.L_x_70:
        /* <DEDUP_REMOVED lines=12> */
.L_x_73:
[----:B------:R-:W-:Y:S05]  /*3cf0*/  BSYNC B1 ;  /* 0x0000000000017941 */ /* 0x000fea0003800000 */
.L_x_72:
        /* <DEDUP_REMOVED lines=13> */
.L_x_75:
[----:B------:R-:W-:Y:S05]  /*3dd0*/  BSYNC B1 ;  /* 0x0000000000017941 */ /* 0x000fea0003800000 */
.L_x_74:
        /* <DEDUP_REMOVED lines=13> */
.L_x_77:
[----:B------:R-:W-:Y:S05]  /*3eb0*/  BSYNC B1 ;  /* 0x0000000000017941 */ /* 0x000fea0003800000 */
.L_x_76:
        /* <DEDUP_REMOVED lines=12> */
.L_x_79:
[----:B------:R-:W-:Y:S05]  /*3f80*/  BSYNC B1 ;  /* 0x0000000000017941 */ /* 0x000fea0003800000 */
.L_x_78:
        /* <DEDUP_REMOVED lines=12> */
.L_x_81:
[----:B------:R-:W-:Y:S05]  /*4050*/  BSYNC B1 ;  /* 0x0000000000017941 */ /* 0x000fea0003800000 */
.L_x_80:
        /* <DEDUP_REMOVED lines=13> */
.L_x_83:
[----:B------:R-:W-:Y:S05]  /*4130*/  BSYNC B1 ;  /* 0x0000000000017941 */ /* 0x000fea0003800000 */
.L_x_82:
        /* <DEDUP_REMOVED lines=13> */
.L_x_85:
[----:B------:R-:W-:Y:S05]  /*4210*/  BSYNC B1 ;  /* 0x0000000000017941 */ /* 0x000fea0003800000 */
.L_x_84:
        /* <DEDUP_REMOVED lines=12> */
.L_x_87:
[----:B------:R-:W-:Y:S05]  /*42e0*/  BSYNC B1 ;  /* 0x0000000000017941 */ /* 0x000fea0003800000 */
.L_x_86:
        /* <DEDUP_REMOVED lines=12> */
.L_x_89:
[----:B------:R-:W-:Y:S05]  /*43b0*/  BSYNC B1 ;  /* 0x0000000000017941 */ /* 0x000fea0003800000 */
.L_x_88:
        /* <DEDUP_REMOVED lines=13> */
.L_x_91:
[----:B------:R-:W-:Y:S05]  /*4490*/  BSYNC B1 ;  /* 0x0000000000017941 */ /* 0x000fea0003800000 */
.L_x_90:
        /* <DEDUP_REMOVED lines=13> */
.L_x_93:
[----:B------:R-:W-:Y:S05]  /*4570*/  BSYNC B1 ;  /* 0x0000000000017941 */ /* 0x000fea0003800000 */
.L_x_92:
        /* <DEDUP_REMOVED lines=12> */
.L_x_95:
[----:B------:R-:W-:Y:S05]  /*4640*/  BSYNC B1 ;  /* 0x0000000000017941 */ /* 0x000fea0003800000 */
.L_x_94:
        /* <DEDUP_REMOVED lines=12> */
.L_x_97:
[----:B------:R-:W-:Y:S05]  /*4710*/  BSYNC B1 ;  /* 0x0000000000017941 */ /* 0x000fea0003800000 */
.L_x_96:
        /* <DEDUP_REMOVED lines=13> */
.L_x_99:
[----:B------:R-:W-:Y:S05]  /*47f0*/  BSYNC B1 ;  /* 0x0000000000017941 */ /* 0x000fea0003800000 */
.L_x_98:
[----:B-----5:R-:W-:Y:S01]  /*4800*/  LOP3.LUT R27, R27, 0xff, RZ, 0xc0, !PT ;  /* 0x000000ff1b1b7812 */ /* 0x020fe200078ec0ff */
[----:B------:R-:W-:Y:S01]  /*4810*/  BSSY B1, `(.L_x_100) ;  /* 0x000000c000017945 */ /* 0x000fe20003800000 */
[----:B------:R-:W-:Y:S02]  /*4820*/  ISETP.GE.AND P1, PT, R26, 0x3a, PT ;  /* 0x0000003a1a00780c */ /* 0x000fe40003f26270 */
[----:B------:R-:W-:Y:S02]  /*4830*/  F2FP.F16.E5M2.UNPACK_B R27, R27 ;  /* 0x0000001bff1b723e */ /* 0x000fe400020004ff */
[----:B------:R-:W-:Y:S02]  /*4840*/  ISETP.LT.OR P3, PT, R6, 0x1, !P1 ;  /* 0x000000010600780c */ /* 0x000fe40004f61670 */
[----:B------:R-:W-:Y:S01]  /*4850*/  PRMT R26, RZ, 0x7610, R26 ;  /* 0x00007610ff1a7816 */ /* 0x000fe2000000001a */
[----:B------:R-:W-:-:S05]  /*4860*/  HADD2.F32 R28, -RZ, R27.H0_H0 ;  /* 0x2000001bff1c7230 */ /* 0x000fca0000004100 */
[----:B------:R-:W-:-:S04]  /*4870*/  FMUL R28, R28, R15 ;  /* 0x0000000f1c1c7220 */ /* 0x000fc80000400000 */
[----:B------:R-:W-:-:S05]  /*4880*/  FFMA R28, R57, R14, R28 ;  /* 0x0000000e391c7223 */ /* 0x000fca000000001c */
[----:B------:R-:W-:-:S05]  /*4890*/  F2FP.SATFINITE.E5M2.F32.PACK_AB_MERGE_C R27, RZ, R28, RZ ;  /* 0x0000001cff1b723e */ /* 0x000fca00048060ff */
[----:B------:R0:W-:Y:S01]  /*48a0*/  @!P2 STG.E.U8 desc[UR20][R16.64+0x38], R27 ;  /* 0x0000381b1000a986 */ /* 0x0001e2000c101114 */
[----:B------:R-:W-:Y:S05]  /*48b0*/  @P3 BRA `(.L_x_101) ;  /* 0x0000000000043947 */ /* 0x000fea0003800000 */
[----:B------:R0:W5:Y:S02]  /*48c0*/  LDG.E.U8 R26, desc[UR20][R4.64+0x39] ;  /* 0x00003914041a7981 */ /* 0x000164000c1e1100 */
.L_x_101:
[----:B------:R-:W-:Y:S05]  /*48d0*/  BSYNC B1 ;  /* 0x0000000000017941 */ /* 0x000fea0003800000 */
.L_x_100:
[----:B-----5:R-:W-:Y:S01]  /*48e0*/  LOP3.LUT R26, R26, 0xff, RZ, 0xc0, !PT ;  /* 0x000000ff1a1a7812 */ /* 0x020fe200078ec0ff */
[----:B------:R-:W-:Y:S01]  /*48f0*/  BSSY B1, `(.L_x_102) ;  /* 0x000000b000017945 */ /* 0x000fe20003800000 */
[----:B------:R-:W-:Y:S02]  /*4900*/  ISETP.LT.OR P0, PT, R6, 0x9, !P0 ;  /* 0x000000090600780c */ /* 0x000fe40004701670 */
[----:B------:R-:W-:Y:S02]  /*4910*/  F2FP.F16.E5M2.UNPACK_B R26, R26 ;  /* 0x0000001aff1a723e */ /* 0x000fe400020004ff */
[----:B0-2---:R-:W-:-:S03]  /*4920*/  PRMT R4, RZ, 0x7610, R4 ;  /* 0x00007610ff047816 */ /* 0x005fc60000000004 */
[----:B------:R-:W-:-:S05]  /*4930*/  HADD2.F32 R26, -RZ, R26.H0_H0 ;  /* 0x2000001aff1a7230 */ /* 0x000fca0000004100 */
[----:B------:R-:W-:-:S04]  /*4940*/  FMUL R5, R26, R15 ;  /* 0x0000000f1a057220 */ /* 0x000fc80000400000 */
[----:B------:R-:W-:-:S05]  /*4950*/  FFMA R5, R56, R14, R5 ;  /* 0x0000000e38057223 */ /* 0x000fca0000000005 */
[----:B------:R-:W-:-:S05]  /*4960*/  F2FP.SATFINITE.E5M2.F32.PACK_AB_MERGE_C R5, RZ, R5, RZ ;  /* 0x00000005ff05723e */ /* 0x000fca00048060ff */
[----:B------:R0:W-:Y:S01]  /*4970*/  @!P3 STG.E.U8 desc[UR20][R16.64+0x39], R5 ;  /* 0x000039051000b986 */ /* 0x0001e2000c101114 */
[----:B------:R-:W-:Y:S05]  /*4980*/  @P0 BRA `(.L_x_103) ;  /* 0x0000000000040947 */ /* 0x000fea0003800000 */
[----:B------:R2:W5:Y:S02]  /*4990*/  LDG.E.U8 R4, desc[UR20][R24.64+0x38] ;  /* 0x0000381418047981 */ /* 0x000564000c1e1100 */
.L_x_103:
[----:B------:R-:W-:Y:S05]  /*49a0*/  BSYNC B1 ;  /* 0x0000000000017941 */ /* 0x000fea0003800000 */
.L_x_102:
[----:B-----5:R-:W-:Y:S01]  /*49b0*/  LOP3.LUT R4, R4, 0xff, RZ, 0xc0, !PT ;  /* 0x000000ff04047812 */ /* 0x020fe200078ec0ff */
[----:B------:R-:W-:Y:S01]  /*49c0*/  BSSY B1, `(.L_x_104) ;  /* 0x000000b000017945 */ /* 0x000fe20003800000 */
[----:B------:R-:W-:Y:S02]  /*49d0*/  ISETP.LT.OR P1, PT, R6, 0x9, !P1 ;  /* 0x000000090600780c */ /* 0x000fe40004f21670 */
[----:B------:R-:W-:-:S05]  /*49e0*/  F2FP.F16.E5M2.UNPACK_B R4, R4 ;  /* 0x00000004ff04723e */ /* 0x000fca00020004ff */
[----:B------:R-:W-:-:S05]  /*49f0*/  HADD2.F32 R4, -RZ, R4.H0_H0 ;  /* 0x20000004ff047230 */ /* 0x000fca0000004100 */
[----:B------:R-:W-:-:S04]  /*4a00*/  FMUL R4, R4, R15 ;  /* 0x0000000f04047220 */ /* 0x000fc80000400000 */
[----:B------:R-:W-:-:S05]  /*4a10*/  FFMA R4, R23, R14, R4 ;  /* 0x0000000e17047223 */ /* 0x000fca0000000004 */
[----:B0-----:R-:W-:Y:S02]  /*4a20*/  F2FP.SATFINITE.E5M2.F32.PACK_AB_MERGE_C R5, RZ, R4, RZ ;  /* 0x00000004ff05723e */ /* 0x001fe400048060ff */
[----:B------:R-:W-:-:S03]  /*4a30*/  PRMT R4, RZ, 0x7610, R4 ;  /* 0x00007610ff047816 */ /* 0x000fc60000000004 */
[----:B------:R0:W-:Y:S01]  /*4a40*/  @!P0 STG.E.U8 desc[UR20][R18.64+0x38], R5 ;  /* 0x0000380512008986 */ /* 0x0001e2000c101114 */
[----:B------:R-:W-:Y:S05]  /*4a50*/  @P1 BRA `(.L_x_105) ;  /* 0x0000000000041947 */ /* 0x000fea0003800000 */
[----:B------:R0:W5:Y:S02]  /*4a60*/  LDG.E.U8 R4, desc[UR20][R24.64+0x39] ;  /* 0x0000391418047981 */ /* 0x000164000c1e1100 */
.L_x_105:
[----:B------:R-:W-:Y:S05]  /*4a70*/  BSYNC B1 ;  /* 0x0000000000017941 */ /* 0x000fea0003800000 */
.L_x_104:
[----:B------:R-:W-:Y:S05]  /*4a80*/  @P1 BRA `(.L_x_106) ;  /* 0x0000000800601947 */ /* 0x000fea0003800000 */
[----:B-----5:R-:W-:-:S04]  /*4a90*/  LOP3.LUT R4, R4, 0xff, RZ, 0xc0, !PT ;  /* 0x000000ff04047812 */ /* 0x020fc800078ec0ff */
[----:B------:R-:W-:-:S05]  /*4aa0*/  F2FP.F16.E5M2.UNPACK_B R4, R4 ;  /* 0x00000004ff04723e */ /* 0x000fca00020004ff */
[----:B------:R-:W-:-:S05]  /*4ab0*/  HADD2.F32 R4, -RZ, R4.H0_H0 ;  /* 0x20000004ff047230 */ /* 0x000fca0000004100 */
[----:B0-----:R-:W-:-:S04]  /*4ac0*/  FMUL R5, R4, R15 ;  /* 0x0000000f04057220 */ /* 0x001fc80000400000 */
[----:B------:R-:W-:-:S05]  /*4ad0*/  FFMA R5, R22, R14, R5 ;  /* 0x0000000e16057223 */ /* 0x000fca0000000005 */
[----:B------:R-:W-:-:S05]  /*4ae0*/  F2FP.SATFINITE.E5M2.F32.PACK_AB_MERGE_C R5, RZ, R5, RZ ;  /* 0x00000005ff05723e */ /* 0x000fca00048060ff */
[----:B------:R0:W-:Y:S01]  /*4af0*/  STG.E.U8 desc[UR20][R18.64+0x39], R5 ;  /* 0x0000390512007986 */ /* 0x0001e2000c101114 */
[----:B------:R-:W-:Y:S05]  /*4b00*/  BRA `(.L_x_106) ;  /* 0x0000000800407947 */ /* 0x000fea0003800000 */
.L_x_41:
[C---:B------:R-:W-:Y:S01]  /*4b10*/  ISETP.GE.AND P3, PT, R26.reuse, 0x1, PT ;  /* 0x000000011a00780c */ /* 0x040fe20003f66270 */
[-C--:B--2---:R-:W-:Y:S01]  /*4b20*/  FMUL R85, R85, R14.reuse ;  /* 0x0000000e55557220 */ /* 0x084fe20000400000 */
[----:B------:R-:W-:Y:S01]  /*4b30*/  ISETP.GE.AND P0, PT, R26, 0x2, PT ;  /* 0x000000021a00780c */ /* 0x000fe20003f06270 */
[-C--:B------:R-:W-:Y:S01]  /*4b40*/  FMUL R84, R84, R14.reuse ;  /* 0x0000000e54547220 */ /* 0x080fe20000400000 */
[C---:B------:R-:W-:Y:S01]  /*4b50*/  ISETP.LT.OR P1, PT, R6.reuse, 0x1, !P3 ;  /* 0x000000010600780c */ /* 0x040fe20005f21670 */
[-C--:B------:R-:W-:Y:S01]  /*4b60*/  FMUL R83, R83, R14.reuse ;  /* 0x0000000e53537220 */ /* 0x080fe20000400000 */
[----:B------:R-:W-:Y:S01]  /*4b70*/  ISETP.LT.OR P2, PT, R6, 0x1, !P0 ;  /* 0x000000010600780c */ /* 0x000fe20004741670 */
[-C--:B------:R-:W-:Y:S01]  /*4b80*/  FMUL R82, R82, R14.reuse ;  /* 0x0000000e52527220 */ /* 0x080fe20000400000 */
[----:B------:R-:W-:Y:S01]  /*4b90*/  ISETP.LT.OR P3, PT, R6, 0x9, !P3 ;  /* 0x000000090600780c */ /* 0x000fe20005f61670 */
[-C--:B------:R-:W-:Y:S01]  /*4ba0*/  FMUL R81, R81, R14.reuse ;  /* 0x0000000e51517220 */ /* 0x080fe20000400000 */
[----:B------:R-:W-:Y:S01]  /*4bb0*/  F2FP.SATFINITE.E5M2.F32.PACK_AB_MERGE_C R85, RZ, R85, RZ ;  /* 0x00000055ff55723e */ /* 0x000fe200048060ff */
[----:B------:R-:W-:Y:S01]  /*4bc0*/  FMUL R80, R80, R14 ;  /* 0x0000000e50507220 */ /* 0x000fe20000400000 */
[----:B------:R-:W-:Y:S01]  /*4bd0*/  F2FP.SATFINITE.E5M2.F32.PACK_AB_MERGE_C R5, RZ, R84, RZ ;  /* 0x00000054ff05723e */ /* 0x000fe200048060ff */
[-C--:B------:R-:W-:Y:S01]  /*4be0*/  FMUL R79, R79, R14.reuse ;  /* 0x0000000e4f4f7220 */ /* 0x080fe20000400000 */
[----:B------:R-:W-:Y:S01]  /*4bf0*/  F2FP.SATFINITE.E5M2.F32.PACK_AB_MERGE_C R83, RZ, R83, RZ ;  /* 0x00000053ff53723e */ /* 0x000fe200048060ff */
[-C--:B------:R-:W-:Y:S01]  /*4c00*/  FMUL R78, R78, R14.reuse ;  /* 0x0000000e4e4e7220 */ /* 0x080fe20000400000 */
[----:B------:R-:W-:Y:S01]  /*4c10*/  ISETP.LT.OR P0, PT, R6, 0x9, !P0 ;  /* 0x000000090600780c */ /* 0x000fe20004701670 */
[----:B------:R-:W-:Y:S01]  /*4c20*/  @!P1 STG.E.U8 desc[UR20][R16.64], R85 ;  /* 0x0000005510009986 */ /* 0x000fe2000c101114 */
[C---:B------:R-:W-:Y:S01]  /*4c30*/  ISETP.GE.AND P1, PT, R26.reuse, 0x9, PT ;  /* 0x000000091a00780c */ /* 0x040fe20003f26270 */
[-C--:B------:R-:W-:Y:S01]  /*4c40*/  FMUL R77, R77, R14.reuse ;  /* 0x0000000e4d4d7220 */ /* 0x080fe20000400000 */
[----:B------:R-:W-:Y:S01]  /*4c50*/  F2FP.SATFINITE.E5M2.F32.PACK_AB_MERGE_C R81, RZ, R81, RZ ;  /* 0x00000051ff51723e */ /* 0x000fe200048060ff */
[----:B------:R0:W-:Y:S01]  /*4c60*/  @!P2 STG.E.U8 desc[UR20][R16.64+0x1], R5 ;  /* 0x000001051000a986 */ /* 0x0001e2000c101114 */
[----:B------:R-:W-:Y:S01]  /*4c70*/  ISETP.GE.AND P2, PT, R26, 0xa, PT ;  /* 0x0000000a1a00780c */ /* 0x000fe20003f46270 */
[----:B------:R-:W-:Y:S01]  /*4c80*/  FMUL R76, R76, R14 ;  /* 0x0000000e4c4c7220 */ /* 0x000fe20000400000 */
[----:B------:R-:W-:Y:S01]  /*4c90*/  F2FP.SATFINITE.E5M2.F32.PACK_AB_MERGE_C R25, RZ, R80, RZ ;  /* 0x00000050ff19723e */ /* 0x000fe200048060ff */
[----:B------:R-:W-:Y:S01]  /*4ca0*/  @!P3 STG.E.U8 desc[UR20][R18.64], R83 ;  /* 0x000000531200b986 */ /* 0x000fe2000c101114 */
[----:B------:R-:W-:Y:S01]  /*4cb0*/  ISETP.LT.OR P3, PT, R6, 0x1, !P1 ;  /* 0x000000010600780c */ /* 0x000fe20004f61670 */
[-C--:B------:R-:W-:Y:S01]  /*4cc0*/  FMUL R74, R74, R14.reuse ;  /* 0x0000000e4a4a7220 */ /* 0x080fe20000400000 */
[C---:B------:R-:W-:Y:S01]  /*4cd0*/  ISETP.LT.OR P5, PT, R6.reuse, 0x1, !P2 ;  /* 0x000000010600780c */ /* 0x040fe200057a1670 */
[-C--:B------:R-:W-:Y:S01]  /*4ce0*/  FMUL R75, R75, R14.reuse ;  /* 0x0000000e4b4b7220 */ /* 0x080fe20000400000 */
[----:B------:R-:W-:Y:S01]  /*4cf0*/  ISETP.LT.OR P1, PT, R6, 0x9, !P1 ;  /* 0x000000090600780c */ /* 0x000fe20004f21670 */
[-C--:B------:R-:W-:Y:S01]  /*4d00*/  FMUL R73, R73, R14.reuse ;  /* 0x0000000e49497220 */ /* 0x080fe20000400000 */
[----:B------:R-:W-:Y:S01]  /*4d10*/  F2FP.SATFINITE.E5M2.F32.PACK_AB_MERGE_C R79, RZ, R79, RZ ;  /* 0x0000004fff4f723e */ /* 0x000fe200048060ff */
[----:B------:R-:W-:Y:S01]  /*4d20*/  FMUL R72, R72, R14 ;  /* 0x0000000e48487220 */ /* 0x000fe20000400000 */
[----:B0-----:R-:W-:Y:S01]  /*4d30*/  F2FP.SATFINITE.E5M2.F32.PACK_AB_MERGE_C R5, RZ, R82, RZ ;  /* 0x00000052ff05723e */ /* 0x001fe200048060ff */
[-C--:B------:R-:W-:Y:S01]  /*4d40*/  FMUL R70, R70, R14.reuse ;  /* 0x0000000e46467220 */ /* 0x080fe20000400000 */
[----:B------:R-:W-:Y:S01]  /*4d50*/  ISETP.LT.OR P2, PT, R6, 0x9, !P2 ;  /* 0x000000090600780c */ /* 0x000fe20005741670 */
[----:B------:R-:W-:Y:S01]  /*4d60*/  FMUL R71, R71, R14 ;  /* 0x0000000e47477220 */ /* 0x000fe20000400000 */
[----:B------:R-:W-:Y:S01]  /*4d70*/  F2FP.SATFINITE.E5M2.F32.PACK_AB_MERGE_C R27, RZ, R78, RZ ;  /* 0x0000004eff1b723e */ /* 0x000fe200048060ff */
[----:B------:R0:W-:Y:S01]  /*4d80*/  @!P0 STG.E.U8 desc[UR20][R18.64+0x1], R5 ;  /* 0x0000010512008986 */ /* 0x0001e2000c101114 */
[C---:B------:R-:W-:Y:S01]  /*4d90*/  ISETP.GE.AND P0, PT, R26.reuse, 0x11, PT ;  /* 0x000000111a00780c */ /* 0x040fe20003f06270 */
[-C--:B------:R-:W-:Y:S01]  /*4da0*/  FMUL R69, R69, R14.reuse ;  /* 0x0000000e45457220 */ /* 0x080fe20000400000 */
[----:B------:R-:W-:Y:S01]  /*4db0*/  F2FP.SATFINITE.E5M2.F32.PACK_AB_MERGE_C R77, RZ, R77, RZ ;  /* 0x0000004dff4d723e */ /* 0x000fe200048060ff */
[----:B------:R-:W-:Y:S01]  /*4dc0*/  @!P3 STG.E.U8 desc[UR20][R16.64+0x8], R81 ;  /* 0x000008511000b986 */ /* 0x000fe2000c101114 */
[----:B------:R-:W-:Y:S01]  /*4dd0*/  ISETP.GE.AND P3, PT, R26, 0x12, PT ;  /* 0x000000121a00780c */ /* 0x000fe20003f66270 */
[-C--:B------:R-:W-:Y:S01]  /*4de0*/  FMUL R68, R68, R14.reuse ;  /* 0x0000000e44447220 */ /* 0x080fe20000400000 */
[----:B------:R-:W-:Y:S01]  /*4df0*/  F2FP.SATFINITE.E5M2.F32.PACK_AB_MERGE_C R75, RZ, R75, RZ ;  /* 0x0000004bff4b723e */ /* 0x000fe200048060ff */
[----:B------:R1:W-:Y:S01]  /*4e00*/  @!P5 STG.E.U8 desc[UR20][R16.64+0x9], R25 ;  /* 0x000009191000d986 */ /* 0x0003e2000c101114 */
[C---:B------:R-:W-:Y:S01]  /*4e10*/  ISETP.LT.OR P5, PT, R6.reuse, 0x1, !P3 ;  /* 0x000000010600780c */ /* 0x040fe20005fa1670 */
[-C--:B------:R-:W-:Y:S01]  /*4e20*/  FMUL R67, R67, R14.reuse ;  /* 0x0000000e43437220 */ /* 0x080fe20000400000 */
[C---:B------:R-:W-:Y:S01]  /*4e30*/  ISETP.LT.OR P3, PT, R6.reuse, 0x9, !P3 ;  /* 0x000000090600780c */ /* 0x040fe20005f61670 */
[----:B------:R-:W-:Y:S01]  /*4e40*/  @!P1 STG.E.U8 desc[UR20][R18.64+0x8], R79 ;  /* 0x0000084f12009986 */ /* 0x000fe2000c101114 */
[----:B------:R-:W-:Y:S01]  /*4e50*/  ISETP.LT.OR P1, PT, R6, 0x1, !P0 ;  /* 0x000000010600780c */ /* 0x000fe20004721670 */
[----:B------:R-:W-:Y:S01]  /*4e60*/  FMUL R66, R66, R14 ;  /* 0x0000000e42427220 */ /* 0x000fe20000400000 */
[----:B0-----:R-:W-:Y:S01]  /*4e70*/  F2FP.SATFINITE.E5M2.F32.PACK_AB_MERGE_C R5, RZ, R76, RZ ;  /* 0x0000004cff05723e */ /* 0x001fe200048060ff */
[----:B------:R-:W-:Y:S01]  /*4e80*/  @!P2 STG.E.U8 desc[UR20][R18.64+0x9], R27 ;  /* 0x0000091b1200a986 */ /* 0x000fe2000c101114 */
[----:B------:R-:W-:Y:S01]  /*4e90*/  ISETP.GE.AND P2, PT, R26, 0x19, PT ;  /* 0x000000191a00780c */ /* 0x000fe20003f46270 */
[-C--:B------:R-:W-:Y:S01]  /*4ea0*/  FMUL R65, R65, R14.reuse ;  /* 0x0000000e41417220 */ /* 0x080fe20000400000 */
[----:B------:R-:W-:Y:S01]  /*4eb0*/  ISETP.LT.OR P0, PT, R6, 0x9, !P0 ;  /* 0x000000090600780c */ /* 0x000fe20004701670 */
[----:B------:R-:W-:Y:S01]  /*4ec0*/  FMUL R64, R64, R14 ;  /* 0x0000000e40407220 */ /* 0x000fe20000400000 */
[----:B------:R-:W-:Y:S01]  /*4ed0*/  ISETP.LT.OR P6, PT, R6, 0x1, !P2 ;  /* 0x000000010600780c */ /* 0x000fe200057c1670 */
[----:B------:R0:W-:Y:S01]  /*4ee0*/  @!P5 STG.E.U8 desc[UR20][R16.64+0x11], R5 ;  /* 0x000011051000d986 */ /* 0x0001e2000c101114 */
[----:B-1----:R-:W-:Y:S01]  /*4ef0*/  F2FP.SATFINITE.E5M2.F32.PACK_AB_MERGE_C R25, RZ, R74, RZ ;  /* 0x0000004aff19723e */ /* 0x002fe200048060ff */
[-C--:B------:R-:W-:Y:S01]  /*4f00*/  FMUL R62, R62, R14.reuse ;  /* 0x0000000e3e3e7220 */ /* 0x080fe20000400000 */
[----:B------:R-:W-:Y:S01]  /*4f10*/  F2FP.SATFINITE.E5M2.F32.PACK_AB_MERGE_C R73, RZ, R73, RZ ;  /* 0x00000049ff49723e */ /* 0x000fe200048060ff */
[----:B------:R-:W-:Y:S01]  /*4f20*/  @!P1 STG.E.U8 desc[UR20][R16.64+0x10], R77 ;  /* 0x0000104d10009986 */ /* 0x000fe2000c101114 */
[----:B------:R-:W-:Y:S01]  /*4f30*/  ISETP.GE.AND P1, PT, R26, 0x1a, PT ;  /* 0x0000001a1a00780c */ /* 0x000fe20003f26270 */
[-C--:B------:R-:W-:Y:S01]  /*4f40*/  FMUL R63, R63, R14.reuse ;  /* 0x0000000e3f3f7220 */ /* 0x080fe20000400000 */
[C---:B------:R-:W-:Y:S01]  /*4f50*/  ISETP.LT.OR P2, PT, R6.reuse, 0x9, !P2 ;  /* 0x000000090600780c */ /* 0x040fe20005741670 */
[----:B------:R1:W-:Y:S01]  /*4f60*/  @!P3 STG.E.U8 desc[UR20][R18.64+0x11], R25 ;  /* 0x000011191200b986 */ /* 0x0003e2000c101114 */
[C---:B------:R-:W-:Y:S01]  /*4f70*/  ISETP.LT.OR P5, PT, R6.reuse, 0x1, !P1 ;  /* 0x000000010600780c */ /* 0x040fe20004fa1670 */
[----:B------:R-:W-:Y:S01]  /*4f80*/  FMUL R61, R61, R14 ;  /* 0x0000000e3d3d7220 */ /* 0x000fe20000400000 */
[----:B------:R-:W-:Y:S01]  /*4f90*/  ISETP.LT.OR P3, PT, R6, 0x9, !P1 ;  /* 0x000000090600780c */ /* 0x000fe20004f61670 */
[----:B------:R-:W-:Y:S01]  /*4fa0*/  @!P0 STG.E.U8 desc[UR20][R18.64+0x10], R75 ;  /* 0x0000104b12008986 */ /* 0x000fe2000c101114 */
[----:B0-----:R-:W-:Y:S01]  /*4fb0*/  F2FP.SATFINITE.E5M2.F32.PACK_AB_MERGE_C R5, RZ, R72, RZ ;  /* 0x00000048ff05723e */ /* 0x001fe200048060ff */
[-C--:B------:R-:W-:Y:S01]  /*4fc0*/  FMUL R60, R60, R14.reuse ;  /* 0x0000000e3c3c7220 */ /* 0x080fe20000400000 */
[C---:B------:R-:W-:Y:S01]  /*4fd0*/  ISETP.GE.AND P0, PT, R26.reuse, 0x21, PT ;  /* 0x000000211a00780c */ /* 0x040fe20003f06270 */
[----:B------:R-:W-:Y:S01]  /*4fe0*/  @!P6 STG.E.U8 desc[UR20][R16.64+0x18], R73 ;  /* 0x000018491000e986 */ /* 0x000fe2000c101114 */
[----:B------:R-:W-:Y:S01]  /*4ff0*/  ISETP.GE.AND P1, PT, R26, 0x22, PT ;  /* 0x000000221a00780c */ /* 0x000fe20003f26270 */
[-C--:B------:R-:W-:Y:S01]  /*5000*/  FMUL R59, R59, R14.reuse ;  /* 0x0000000e3b3b7220 */ /* 0x080fe20000400000 */
[----:B------:R-:W-:Y:S01]  /*5010*/  ISETP.LT.OR P6, PT, R6, 0x1, !P0 ;  /* 0x000000010600780c */ /* 0x000fe200047c1670 */
[----:B------:R-:W-:Y:S01]  /*5020*/  FMUL R58, R58, R14 ;  /* 0x0000000e3a3a7220 */ /* 0x000fe20000400000 */
[----:B-1----:R-:W-:Y:S01]  /*5030*/  F2FP.SATFINITE.E5M2.F32.PACK_AB_MERGE_C R25, RZ, R70, RZ ;  /* 0x00000046ff19723e */ /* 0x002fe200048060ff */
[----:B------:R0:W-:Y:S01]  /*5040*/  @!P5 STG.E.U8 desc[UR20][R16.64+0x19], R5 ;  /* 0x000019051000d986 */ /* 0x0001e2000c101114 */
[----:B------:R-:W-:Y:S01]  /*5050*/  ISETP.LT.OR P5, PT, R6, 0x1, !P1 ;  /* 0x000000010600780c */ /* 0x000fe20004fa1670 */
[-C--:B------:R-:W-:Y:S01]  /*5060*/  FMUL R57, R57, R14.reuse ;  /* 0x0000000e39397220 */ /* 0x080fe20000400000 */
[----:B------:R-:W-:Y:S01]  /*5070*/  F2FP.SATFINITE.E5M2.F32.PACK_AB_MERGE_C R71, RZ, R71, RZ ;  /* 0x00000047ff47723e */ /* 0x000fe200048060ff */
[----:B------:R1:W-:Y:S01]  /*5080*/  @!P3 STG.E.U8 desc[UR20][R18.64+0x19], R25 ;  /* 0x000019191200b986 */ /* 0x0003e2000c101114 */
[----:B------:R-:W-:Y:S01]  /*5090*/  F2FP.SATFINITE.E5M2.F32.PACK_AB_MERGE_C R69, RZ, R69, RZ ;  /* 0x00000045ff45723e */ /* 0x000fe200048060ff */
[----:B------:R-:W-:Y:S01]  /*50a0*/  FMUL R56, R56, R14 ;  /* 0x0000000e38387220 */ /* 0x000fe20000400000 */
[----:B------:R-:W-:Y:S01]  /*50b0*/  F2FP.SATFINITE.E5M2.F32.PACK_AB_MERGE_C R27, RZ, R68, RZ ;  /* 0x00000044ff1b723e */ /* 0x000fe200048060ff */
[----:B------:R-:W-:Y:S01]  /*50c0*/  @!P2 STG.E.U8 desc[UR20][R18.64+0x18], R71 ;  /* 0x000018471200a986 */ /* 0x000fe2000c101114 */
[----:B------:R-:W-:Y:S01]  /*50d0*/  ISETP.LT.OR P3, PT, R6, 0x9, !P1 ;  /* 0x000000090600780c */ /* 0x000fe20004f61670 */
[-C--:B------:R-:W-:Y:S01]  /*50e0*/  FMUL R23, R23, R14.reuse ;  /* 0x0000000e17177220 */ /* 0x080fe20000400000 */
[----:B------:R-:W-:Y:S01]  /*50f0*/  ISETP.GE.AND P2, PT, R26, 0x29, PT ;  /* 0x000000291a00780c */ /* 0x000fe20003f46270 */
[----:B------:R-:W-:Y:S01]  /*5100*/  @!P6 STG.E.U8 desc[UR20][R16.64+0x20], R69 ;  /* 0x000020451000e986 */ /* 0x000fe2000c101114 */
[----:B------:R-:W-:Y:S01]  /*5110*/  ISETP.LT.OR P0, PT, R6, 0x9, !P0 ;  /* 0x000000090600780c */ /* 0x000fe20004701670 */
[----:B------:R-:W-:Y:S01]  /*5120*/  FMUL R22, R22, R14 ;  /* 0x0000000e16167220 */ /* 0x000fe20000400000 */
[----:B------:R-:W-:Y:S01]  /*5130*/  ISETP.GE.AND P1, PT, R26, 0x2a, PT ;  /* 0x0000002a1a00780c */ /* 0x000fe20003f26270 */
[----:B------:R-:W-:Y:S01]  /*5140*/  @!P5 STG.E.U8 desc[UR20][R16.64+0x21], R27 ;  /* 0x0000211b1000d986 */ /* 0x000fe2000c101114 */
[----:B------:R-:W-:-:S02]  /*5150*/  ISETP.LT.OR P6, PT, R6, 0x1, !P2 ;  /* 0x000000010600780c */ /* 0x000fc400057c1670 */
[C---:B------:R-:W-:Y:S02]  /*5160*/  ISETP.LT.OR P5, PT, R6.reuse, 0x1, !P1 ;  /* 0x000000010600780c */ /* 0x040fe40004fa1670 */
[----:B------:R-:W-:Y:S02]  /*5170*/  F2FP.SATFINITE.E5M2.F32.PACK_AB_MERGE_C R67, RZ, R67, RZ ;  /* 0x00000043ff43723e */ /* 0x000fe400048060ff */
[----:B0-----:R-:W-:Y:S02]  /*5180*/  F2FP.SATFINITE.E5M2.F32.PACK_AB_MERGE_C R5, RZ, R66, RZ ;  /* 0x00000042ff05723e */ /* 0x001fe400048060ff */
[----:B------:R-:W-:Y:S01]  /*5190*/  F2FP.SATFINITE.E5M2.F32.PACK_AB_MERGE_C R65, RZ, R65, RZ ;  /* 0x00000041ff41723e */ /* 0x000fe200048060ff */
[----:B------:R-:W-:Y:S01]  /*51a0*/  @!P0 STG.E.U8 desc[UR20][R18.64+0x20], R67 ;  /* 0x0000204312008986 */ /* 0x000fe2000c101114 */
[----:B-1----:R-:W-:Y:S02]  /*51b0*/  F2FP.SATFINITE.E5M2.F32.PACK_AB_MERGE_C R25, RZ, R64, RZ ;  /* 0x00000040ff19723e */ /* 0x002fe400048060ff */
[C---:B------:R-:W-:Y:S01]  /*51c0*/  ISETP.LT.OR P1, PT, R6.reuse, 0x9, !P1 ;  /* 0x000000090600780c */ /* 0x040fe20004f21670 */
[----:B------:R0:W-:Y:S01]  /*51d0*/  @!P3 STG.E.U8 desc[UR20][R18.64+0x21], R5 ;  /* 0x000021051200b986 */ /* 0x0001e2000c101114 */
[----:B------:R-:W-:-:S02]  /*51e0*/  ISETP.LT.OR P2, PT, R6, 0x9, !P2 ;  /* 0x000000090600780c */ /* 0x000fc40005741670 */
[C---:B------:R-:W-:Y:S01]  /*51f0*/  ISETP.GE.AND P3, PT, R26.reuse, 0x31, PT ;  /* 0x000000311a00780c */ /* 0x040fe20003f66270 */
[----:B------:R-:W-:Y:S01]  /*5200*/  @!P6 STG.E.U8 desc[UR20][R16.64+0x28], R65 ;  /* 0x000028411000e986 */ /* 0x000fe2000c101114 */
[----:B------:R-:W-:Y:S02]  /*5210*/  ISETP.GE.AND P0, PT, R26, 0x32, PT ;  /* 0x000000321a00780c */ /* 0x000fe40003f06270 */
[----:B------:R-:W-:Y:S01]  /*5220*/  F2FP.SATFINITE.E5M2.F32.PACK_AB_MERGE_C R63, RZ, R63, RZ ;  /* 0x0000003fff3f723e */ /* 0x000fe200048060ff */
[----:B------:R1:W-:Y:S01]  /*5230*/  @!P5 STG.E.U8 desc[UR20][R16.64+0x29], R25 ;  /* 0x000029191000d986 */ /* 0x0003e2000c101114 */
[C---:B------:R-:W-:Y:S02]  /*5240*/  ISETP.LT.OR P5, PT, R6.reuse, 0x1, !P3 ;  /* 0x000000010600780c */ /* 0x040fe40005fa1670 */
[----:B------:R-:W-:Y:S02]  /*5250*/  ISETP.LT.OR P6, PT, R6, 0x1, !P0 ;  /* 0x000000010600780c */ /* 0x000fe400047c1670 */
[----:B0-----:R-:W-:Y:S01]  /*5260*/  F2FP.SATFINITE.E5M2.F32.PACK_AB_MERGE_C R5, RZ, R62, RZ ;  /* 0x0000003eff05723e */ /* 0x001fe200048060ff */
[----:B------:R-:W-:Y:S01]  /*5270*/  @!P2 STG.E.U8 desc[UR20][R18.64+0x28], R63 ;  /* 0x0000283f1200a986 */ /* 0x000fe2000c101114 */
[----:B------:R-:W-:-:S02]  /*5280*/  F2FP.SATFINITE.E5M2.F32.PACK_AB_MERGE_C R61, RZ, R61, RZ ;  /* 0x0000003dff3d723e */ /* 0x000fc400048060ff */
[----:B------:R-:W-:Y:S01]  /*5290*/  ISETP.GE.AND P2, PT, R26, 0x3a, PT ;  /* 0x0000003a1a00780c */ /* 0x000fe20003f46270 */
[----:B------:R0:W-:Y:S01]  /*52a0*/  @!P1 STG.E.U8 desc[UR20][R18.64+0x29], R5 ;  /* 0x0000290512009986 */ /* 0x0001e2000c101114 */
[----:B------:R-:W-:Y:S02]  /*52b0*/  ISETP.LT.OR P1, PT, R6, 0x9, !P3 ;  /* 0x000000090600780c */ /* 0x000fe40005f21670 */
[----:B-1----:R-:W-:Y:S01]  /*52c0*/  F2FP.SATFINITE.E5M2.F32.PACK_AB_MERGE_C R25, RZ, R60, RZ ;  /* 0x0000003cff19723e */ /* 0x002fe200048060ff */
[----:B------:R-:W-:Y:S01]  /*52d0*/  @!P5 STG.E.U8 desc[UR20][R16.64+0x30], R61 ;  /* 0x0000303d1000d986 */ /* 0x000fe2000c101114 */
[----:B------:R-:W-:Y:S02]  /*52e0*/  ISETP.GE.AND P3, PT, R26, 0x39, PT ;  /* 0x000000391a00780c */ /* 0x000fe40003f66270 */
[C---:B------:R-:W-:Y:S01]  /*52f0*/  ISETP.LT.OR P0, PT, R6.reuse, 0x9, !P0 ;  /* 0x000000090600780c */ /* 0x040fe20004701670 */
[----:B------:R1:W-:Y:S01]  /*5300*/  @!P6 STG.E.U8 desc[UR20][R16.64+0x31], R25 ;  /* 0x000031191000e986 */ /* 0x0003e2000c101114 */
[----:B------:R-:W-:-:S02]  /*5310*/  ISETP.LT.OR P5, PT, R6, 0x1, !P3 ;  /* 0x000000010600780c */ /* 0x000fc40005fa1670 */
[C---:B------:R-:W-:Y:S02]  /*5320*/  ISETP.LT.OR P6, PT, R6.reuse, 0x1, !P2 ;  /* 0x000000010600780c */ /* 0x040fe400057c1670 */
[C---:B------:R-:W-:Y:S02]  /*5330*/  ISETP.LT.OR P3, PT, R6.reuse, 0x9, !P3 ;  /* 0x000000090600780c */ /* 0x040fe40005f61670 */
[----:B------:R-:W-:Y:S02]  /*5340*/  ISETP.LT.OR P2, PT, R6, 0x9, !P2 ;  /* 0x000000090600780c */ /* 0x000fe40005741670 */
[----:B------:R-:W-:Y:S02]  /*5350*/  F2FP.SATFINITE.E5M2.F32.PACK_AB_MERGE_C R59, RZ, R59, RZ ;  /* 0x0000003bff3b723e */ /* 0x000fe400048060ff */
[----:B0-----:R-:W-:Y:S02]  /*5360*/  F2FP.SATFINITE.E5M2.F32.PACK_AB_MERGE_C R5, RZ, R58, RZ ;  /* 0x0000003aff05723e */ /* 0x001fe400048060ff */
[----:B------:R-:W-:Y:S01]  /*5370*/  F2FP.SATFINITE.E5M2.F32.PACK_AB_MERGE_C R57, RZ, R57, RZ ;  /* 0x00000039ff39723e */ /* 0x000fe200048060ff */
[----:B------:R0:W-:Y:S01]  /*5380*/  @!P1 STG.E.U8 desc[UR20][R18.64+0x30], R59 ;  /* 0x0000303b12009986 */ /* 0x0001e2000c101114 */
[----:B-1----:R-:W-:-:S02]  /*5390*/  F2FP.SATFINITE.E5M2.F32.PACK_AB_MERGE_C R25, RZ, R56, RZ ;  /* 0x00000038ff19723e */ /* 0x002fc400048060ff */
[----:B------:R-:W-:Y:S01]  /*53a0*/  F2FP.SATFINITE.E5M2.F32.PACK_AB_MERGE_C R23, RZ, R23, RZ ;  /* 0x00000017ff17723e */ /* 0x000fe200048060ff */
[----:B------:R0:W-:Y:S01]  /*53b0*/  @!P0 STG.E.U8 desc[UR20][R18.64+0x31], R5 ;  /* 0x0000310512008986 */ /* 0x0001e2000c101114 */
[----:B------:R-:W-:-:S03]  /*53c0*/  F2FP.SATFINITE.E5M2.F32.PACK_AB_MERGE_C R27, RZ, R22, RZ ;  /* 0x00000016ff1b723e */ /* 0x000fc600048060ff */
[----:B------:R0:W-:Y:S04]  /*53d0*/  @!P5 STG.E.U8 desc[UR20][R16.64+0x38], R57 ;  /* 0x000038391000d986 */ /* 0x0001e8000c101114 */
[----:B------:R0:W-:Y:S04]  /*53e0*/  @!P6 STG.E.U8 desc[UR20][R16.64+0x39], R25 ;  /* 0x000039191000e986 */ /* 0x0001e8000c101114 */
[----:B------:R0:W-:Y:S04]  /*53f0*/  @!P3 STG.E.U8 desc[UR20][R18.64+0x38], R23 ;  /* 0x000038171200b986 */ /* 0x0001e8000c101114 */
[----:B------:R0:W-:Y:S02]  /*5400*/  @!P2 STG.E.U8 desc[UR20][R18.64+0x39], R27 ;  /* 0x0000391b1200a986 */ /* 0x0001e4000c101114 */
.L_x_106:
[----:B------:R-:W-:Y:S05]  /*5410*/  BSYNC B0 ;  /* 0x0000000000007941 */ /* 0x000fea0003800000 */
.L_x_40:
[C---:B------:R-:W-:Y:S01]  /*5420*/  LEA R2, P0, R8.reuse, R2, 0x1 ;  /* 0x0000000208027211 */ /* 0x040fe200078008ff */
[----:B------:R-:W-:Y:S01]  /*5430*/  ULDC.64 UR6, c[0x0][0x650] ;  /* 0x0001940000067ab9 */ /* 0x000fe20000000a00 */
[----:B-----5:R-:W-:Y:S01]  /*5440*/  IMAD.U32 R4, RZ, RZ, UR16 ;  /* 0x00000010ff047e24 */ /* 0x020fe2000f8e00ff */
[----:B0-----:R-:W-:Y:S01]  /*5450*/  PRMT R16, RZ, 0x7610, R16 ;  /* 0x00007610ff107816 */ /* 0x001fe20000000010 */
[----:B------:R-:W-:Y:S01]  /*5460*/  IMAD.MOV.U32 R6, RZ, RZ, -0x1 ;  /* 0xffffffffff067424 */ /* 0x000fe200078e00ff */
[----:B------:R-:W-:Y:S01]  /*5470*/  LEA.HI.X R3, R8, R3, R0, 0x1, P0 ;  /* 0x0000000308037211 */ /* 0x000fe200000f0c00 */
[----:B------:R0:W-:Y:S01]  /*5480*/  SYNCS.ARRIVE.TRANS64.A1T0 RZ, [R4+UR23], RZ ;  /* 0x000000ff04ff79a7 */ /* 0x0001e20008100017 */
[----:B------:R-:W-:Y:S01]  /*5490*/  ISETP.GE.U32.AND P0, PT, R2, UR6, PT ;  /* 0x0000000602007c0c */ /* 0x000fe2000bf06070 */
[----:B------:R-:W-:-:S03]  /*54a0*/  IMAD.MOV.U32 R5, RZ, RZ, -0x1 ;  /* 0xffffffffff057424 */ /* 0x000fc600078e00ff */
[----:B------:R-:W-:Y:S01]  /*54b0*/  ISETP.GE.U32.AND.EX P0, PT, R3, UR7, PT, P0 ;  /* 0x0000000703007c0c */ /* 0x000fe2000bf06100 */
[----:B0-----:R-:W-:-:S12]  /*54c0*/  IMAD.MOV.U32 R4, RZ, RZ, -0x1 ;  /* 0xffffffffff047424 */ /* 0x001fd800078e00ff */
[----:B------:R-:W-:Y:S05]  /*54d0*/  @P0 BRA `(.L_x_107) ;  /* 0x0000000400600947 */ /* 0x000fea0003800000 */
[----:B------:R-:W0:Y:S01]  /*54e0*/  S2R R28, SR_CTAID.X ;  /* 0x00000000001c7919 */ /* 0x000e220000002500 */
[----:B------:R-:W5:Y:S01]  /*54f0*/  LDC.64 R22, c[0x0][0x628] ;  /* 0x00018a00ff167b82 */ /* 0x000f620000000a00 */
[----:B------:R-:W-:Y:S01]  /*5500*/  ULDC UR6, c[0x0][0x150] ;  /* 0x0000540000067ab9 */ /* 0x000fe20000000800 */
[----:B-1----:R-:W-:Y:S01]  /*5510*/  IMAD.MOV.U32 R18, RZ, RZ, R2 ;  /* 0x000000ffff127224 */ /* 0x002fe200078e0002 */
[----:B------:R-:W1:Y:S01]  /*5520*/  S2R R30, SR_CTAID.Y ;  /* 0x00000000001e7919 */ /* 0x000e620000002600 */
[----:B------:R-:W-:-:S04]  /*5530*/  IMAD.MOV.U32 R19, RZ, RZ, R3 ;  /* 0x000000ffff137224 */ /* 0x000fc800078e0003 */
[----:B------:R-:W1:Y:S08]  /*5540*/  LDC R31, c[0x0][0x144] ;  /* 0x00005100ff1f7b82 */ /* 0x000e700000000800 */
[----:B------:R-:W1:Y:S08]  /*5550*/  LDC R6, c[0x0][0x630] ;  /* 0x00018c00ff067b82 */ /* 0x000e700000000800 */
[----:B------:R-:W1:Y:S01]  /*5560*/  LDC.64 R26, c[0x0][0x620] ;  /* 0x00018800ff1a7b82 */ /* 0x000e620000000a00 */
[----:B-----5:R-:W-:-:S04]  /*5570*/  ISETP.NE.U32.AND P0, PT, R22, RZ, PT ;  /* 0x000000ff1600720c */ /* 0x020fc80003f05070 */
[----:B------:R-:W-:Y:S02]  /*5580*/  ISETP.NE.AND.EX P0, PT, R23, RZ, PT, P0 ;  /* 0x000000ff1700720c */ /* 0x000fe40003f05300 */
[----:B0-----:R-:W-:-:S05]  /*5590*/  I2FP.F32.U32 R4, R28 ;  /* 0x0000001c00047245 */ /* 0x001fca0000201000 */
[----:B------:R-:W-:-:S04]  /*55a0*/  FMUL R4, R4, UR6 ;  /* 0x0000000604047c20 */ /* 0x000fc80008400000 */
[----:B------:R0:W0:Y:S02]  /*55b0*/  F2I.U32.TRUNC.NTZ R29, R4 ;  /* 0x00000004001d7305 */ /* 0x000024000020f000 */
[----:B------:R-:W-:Y:S05]  /*55c0*/  @!P0 BRA `(.L_x_108) ;  /* 0x0000000000288947 */ /* 0x000fea0003800000 */
[----:B------:R-:W5:Y:S02]  /*55d0*/  LDC R5, c[0x0][0x634] ;  /* 0x00018d00ff057b82 */ /* 0x000f640000000800 */
[----:B-----5:R-:W-:-:S05]  /*55e0*/  IADD3 R19, P0, R2, R5, RZ ;  /* 0x0000000502137210 */ /* 0x020fca0007f1e0ff */
[----:B--234-:R-:W-:-:S04]  /*55f0*/  IMAD.X R25, RZ, RZ, R3, P0 ;  /* 0x000000ffff197224 */ /* 0x01cfc800000e0603 */
[----:B0-----:R-:W-:-:S04]  /*5600*/  IMAD.WIDE.U32 R4, R25, R22, RZ ;  /* 0x0000001619047225 */ /* 0x001fc800078e00ff */
[----:B------:R-:W-:-:S04]  /*5610*/  IMAD.WIDE.U32 R16, P0, R19, R23, R4 ;  /* 0x0000001713107225 */ /* 0x000fc80007800004 */
[----:B------:R-:W-:-:S04]  /*5620*/  IMAD.WIDE.U32 R4, R19, R22, RZ ;  /* 0x0000001613047225 */ /* 0x000fc800078e00ff */
[----:B------:R-:W-:Y:S01]  /*5630*/  IMAD.X R19, RZ, RZ, RZ, P0 ;  /* 0x000000ffff137224 */ /* 0x000fe200000e06ff */
[----:B------:R-:W-:Y:S01]  /*5640*/  IADD3 RZ, P0, R5, R16, RZ ;  /* 0x0000001005ff7210 */ /* 0x000fe20007f1e0ff */
[----:B------:R-:W-:-:S04]  /*5650*/  IMAD.MOV.U32 R18, RZ, RZ, R17 ;  /* 0x000000ffff127224 */ /* 0x000fc800078e0011 */
[----:B------:R-:W-:-:S08]  /*5660*/  IMAD.WIDE.U32.X R18, R25, R23, R18, P0 ;  /* 0x0000001719127225 */ /* 0x000fd000000e0412 */
.L_x_108:
[-CC-:B-1234-:R-:W-:Y:S01]  /*5670*/  SHF.R.U64 R24, R18, R6.reuse, R19.reuse ;  /* 0x0000000612187219 */ /* 0x19efe20000001213 */
[----:B------:R-:W1:Y:S01]  /*5680*/  LDC.64 R34, c[0x0][0x640] ;  /* 0x00019000ff227b82 */ /* 0x000e620000000a00 */
[----:B0-----:R-:W-:Y:S01]  /*5690*/  SHF.R.U32.HI R4, RZ, R6, R19 ;  /* 0x00000006ff047219 */ /* 0x001fe20000011613 */
[----:B------:R-:W-:Y:S01]  /*56a0*/  IMAD.MOV R29, RZ, RZ, -R29 ;  /* 0x000000ffff1d7224 */ /* 0x000fe200078e0a1d */
[----:B------:R-:W-:Y:S01]  /*56b0*/  IADD3 R17, P0, RZ, -R24, RZ ;  /* 0x80000018ff117210 */ /* 0x000fe20007f1e0ff */
[----:B------:R-:W-:Y:S01]  /*56c0*/  ULDC UR6, c[0x0][0x154] ;  /* 0x0000550000067ab9 */ /* 0x000fe20000000800 */
[----:B------:R-:W-:Y:S02]  /*56d0*/  IMAD.MOV.U32 R19, RZ, RZ, 0x1 ;  /* 0x00000001ff137424 */ /* 0x000fe400078e00ff */
[----:B------:R-:W-:Y:S01]  /*56e0*/  IMAD R29, R31, R29, R28 ;  /* 0x0000001d1f1d7224 */ /* 0x000fe200078e021c */
[----:B------:R-:W0:Y:S01]  /*56f0*/  LDC R16, c[0x0][0x618] ;  /* 0x00018600ff107b82 */ /* 0x000e220000000800 */
[----:B------:R-:W-:-:S04]  /*5700*/  IMAD.X R5, RZ, RZ, ~R4, P0 ;  /* 0x000000ffff057224 */ /* 0x000fc800000e0e04 */
[-C--:B------:R-:W-:Y:S02]  /*5710*/  IMAD R6, R5, R26.reuse, RZ ;  /* 0x0000001a05067224 */ /* 0x080fe400078e02ff */
[C---:B------:R-:W-:Y:S01]  /*5720*/  IMAD.WIDE.U32 R4, R17.reuse, R26, R2 ;  /* 0x0000001a11047225 */ /* 0x040fe200078e0002 */
[----:B------:R-:W2:Y:S03]  /*5730*/  LDC R18, c[0x0][0x608] ;  /* 0x00018200ff127b82 */ /* 0x000ea60000000800 */
[----:B------:R-:W-:Y:S01]  /*5740*/  IMAD R17, R17, R27, R6 ;  /* 0x0000001b11117224 */ /* 0x000fe200078e0206 */
[----:B------:R-:W-:-:S03]  /*5750*/  I2FP.F32.U32 R6, R30 ;  /* 0x0000001e00067245 */ /* 0x000fc60000201000 */
[----:B------:R-:W-:Y:S01]  /*5760*/  IMAD.IADD R5, R5, 0x1, R17 ;  /* 0x0000000105057824 */ /* 0x000fe200078e0211 */
[----:B------:R-:W3:Y:S01]  /*5770*/  LDC R32, c[0x0][0x658] ;  /* 0x00019600ff207b82 */ /* 0x000ee20000000800 */
[----:B-1----:R-:W-:Y:S01]  /*5780*/  ISETP.NE.U32.AND P0, PT, R34, RZ, PT ;  /* 0x000000ff2200720c */ /* 0x002fe20003f05070 */
[----:B------:R-:W-:-:S03]  /*5790*/  IMAD.MOV.U32 R17, RZ, RZ, -0x1 ;  /* 0xffffffffff117424 */ /* 0x000fc600078e00ff */
[----:B------:R-:W-:-:S03]  /*57a0*/  ISETP.NE.AND.EX P0, PT, R35, RZ, PT, P0 ;  /* 0x000000ff2300720c */ /* 0x000fc60003f05300 */
[----:B------:R-:W1:Y:S01]  /*57b0*/  LDC R27, c[0x0][0x148] ;  /* 0x00005200ff1b7b82 */ /* 0x000e620000000800 */
[-CC-:B0-----:R-:W-:Y:S02]  /*57c0*/  SHF.R.U64 R22, R4, R16.reuse, R5.reuse ;  /* 0x0000001004167219 */ /* 0x181fe40000001205 */
[----:B------:R-:W-:Y:S01]  /*57d0*/  SHF.R.U32.HI R5, RZ, R16, R5 ;  /* 0x00000010ff057219 */ /* 0x000fe20000011605 */
[----:B------:R-:W-:-:S04]  /*57e0*/  FMUL R16, R6, UR6 ;  /* 0x0000000606107c20 */ /* 0x000fc80008400000 */
[----:B------:R-:W0:Y:S01]  /*57f0*/  LDC R28, c[0x0][0x600] ;  /* 0x00018000ff1c7b82 */ /* 0x000e220000000800 */
[----:B------:R4:W0:Y:S01]  /*5800*/  F2I.U32.TRUNC.NTZ R25, R16 ;  /* 0x0000001000197305 */ /* 0x000822000020f000 */
[-CC-:B--2---:R-:W-:Y:S02]  /*5810*/  SHF.R.U64 R6, R22, R18.reuse, R5.reuse ;  /* 0x0000001216067219 */ /* 0x184fe40000001205 */
[----:B------:R-:W-:-:S04]  /*5820*/  SHF.R.U32.HI R5, RZ, R18, R5 ;  /* 0x00000012ff057219 */ /* 0x000fc80000011605 */
[----:B------:R-:W2:Y:S01]  /*5830*/  LDC R33, c[0x0][0x648] ;  /* 0x00019200ff217b82 */ /* 0x000ea20000000800 */
[-CC-:B---3--:R-:W-:Y:S02]  /*5840*/  SHF.R.U64 R26, R6, R32.reuse, R5.reuse ;  /* 0x00000020061a7219 */ /* 0x188fe40000001205 */
[-C--:B------:R-:W-:Y:S02]  /*5850*/  SHF.L.U32 R17, R17, R32.reuse, RZ ;  /* 0x0000002011117219 */ /* 0x080fe400000006ff */
[-C--:B------:R-:W-:Y:S01]  /*5860*/  SHF.R.U32.HI R5, RZ, R32.reuse, R5 ;  /* 0x00000020ff057219 */ /* 0x080fe20000011605 */
[----:B------:R-:W-:Y:S01]  /*5870*/  IMAD.MOV.U32 R4, RZ, RZ, R26 ;  /* 0x000000ffff047224 */ /* 0x000fe200078e001a */
[----:B------:R-:W-:Y:S01]  /*5880*/  SHF.L.U32 R32, R19, R32, RZ ;  /* 0x0000002013207219 */ /* 0x000fe200000006ff */
[----:B------:R-:W3:Y:S01]  /*5890*/  LDC R36, c[0x0][0x638] ;  /* 0x00018e00ff247b82 */ /* 0x000ee20000000800 */
[----:B------:R-:W-:-:S07]  /*58a0*/  LOP3.LUT R31, RZ, R17, RZ, 0x33, !PT ;  /* 0x00000011ff1f7212 */ /* 0x000fce00078e33ff */
[----:B------:R-:W0:Y:S01]  /*58b0*/  LDC R37, c[0x0][0x610] ;  /* 0x00018400ff257b82 */ /* 0x000e220000000800 */
[----:B----4-:R-:W-:Y:S05]  /*58c0*/  @!P0 BRA `(.L_x_109) ;  /* 0x0000000000288947 */ /* 0x010fea0003800000 */
[----:B------:R-:W4:Y:S02]  /*58d0*/  LDC R19, c[0x0][0x64c] ;  /* 0x00019300ff137b82 */ /* 0x000f240000000800 */
[----:B----4-:R-:W-:-:S05]  /*58e0*/  IADD3 R19, P0, R26, R19, RZ ;  /* 0x000000131a137210 */ /* 0x010fca0007f1e0ff */
        /* <DEDUP_REMOVED lines=8> */
.L_x_109:
[----:B--2---:R-:W-:Y:S01]  /*5970*/  SHF.R.U64 R4, R4, R33, R5 ;  /* 0x0000002104047219 */ /* 0x004fe20000001205 */
[----:B0-----:R-:W-:Y:S01]  /*5980*/  VIADD R19, R28, 0xffffffff ;  /* 0xffffffff1c137836 */ /* 0x001fe20000000000 */
[----:B------:R-:W-:Y:S01]  /*5990*/  LOP3.LUT R17, R6, R31, RZ, 0xc0, !PT ;  /* 0x0000001f06117212 */ /* 0x000fe200078ec0ff */
[----:B------:R-:W-:Y:S02]  /*59a0*/  IMAD.MOV R25, RZ, RZ, -R25 ;  /* 0x000000ffff197224 */ /* 0x000fe400078e0a19 */
[----:B------:R-:W-:Y:S02]  /*59b0*/  IMAD.MOV R5, RZ, RZ, -R4 ;  /* 0x000000ffff057224 */ /* 0x000fe400078e0a04 */
[----:B------:R-:W-:Y:S01]  /*59c0*/  IMAD R6, R32, R4, R17 ;  /* 0x0000000420067224 */ /* 0x000fe200078e0211 */
[----:B------:R-:W-:Y:S01]  /*59d0*/  LOP3.LUT R17, R22, R19, RZ, 0xc0, !PT ;  /* 0x0000001316117212 */ /* 0x000fe200078ec0ff */
[----:B-1----:R-:W-:Y:S02]  /*59e0*/  @P4 IMAD R29, R27, R25, R30 ;  /* 0x000000191b1d4224 */ /* 0x002fe400078e021e */
[----:B---3--:R-:W-:-:S02]  /*59f0*/  IMAD R4, R5, R36, R26 ;  /* 0x0000002405047224 */ /* 0x008fc400078e021a */
[----:B------:R-:W-:Y:S02]  /*5a00*/  IMAD R6, R6, R37, R29 ;  /* 0x0000002506067224 */ /* 0x000fe400078e021d */
[----:B------:R-:W-:Y:S02]  /*5a10*/  IMAD R5, R4, R28, R17 ;  /* 0x0000001c04057224 */ /* 0x000fe400078e0211 */
[----:B------:R-:W-:-:S03]  /*5a20*/  IMAD.MOV.U32 R16, RZ, RZ, 0x1 ;  /* 0x00000001ff107424 */ /* 0x000fc600078e00ff */
[----:B------:R-:W-:Y:S02]  /*5a30*/  SEL R4, R5, R6, !P4 ;  /* 0x0000000605047207 */ /* 0x000fe40006000000 */
[----:B------:R-:W-:Y:S01]  /*5a40*/  SEL R6, R6, R5, !P4 ;  /* 0x0000000506067207 */ /* 0x000fe20006000000 */
[----:B------:R-:W-:-:S07]  /*5a50*/  IMAD.MOV.U32 R5, RZ, RZ, R24 ;  /* 0x000000ffff057224 */ /* 0x000fce00078e0018 */
.L_x_107:
[----:B------:R-:W-:Y:S02]  /*5a60*/  LOP3.LUT P0, RZ, R16, 0xff, RZ, 0xc0, !PT ;  /* 0x000000ff10ff7812 */ /* 0x000fe4000780c0ff */
[----:B------:R-:W-:-:S11]  /*5a70*/  LOP3.LUT R87, R87, 0x1, RZ, 0x3c, !PT ;  /* 0x0000000157577812 */ /* 0x000fd600078e3cff */
[----:B------:R-:W-:Y:S05]  /*5a80*/  @P0 BRA `(.L_x_110) ;  /* 0xffffffbc00d80947 */ /* 0x000fea000383ffff */
[----:B------:R-:W-:Y:S05]  /*5a90*/  EXIT ;  /* 0x000000000000794d */ /* 0x000fea0003800000 */
.L_x_18:
[----:B------:R-:W-:-:S08]  /*5aa0*/  ISETP.NE.AND P0, PT, R18, RZ, PT ;  /* 0x000000ff1200720c */ /* 0x000fd00003f05270 */
[----:B--23-5:R-:W0:-:S00]  /*5ab0*/  USETMAXREG.DEALLOC.CTAPOOL 0x28 ;  /* 0x00000028000079c8 */ /* 0x02ce0000080e0500 */
[----:B------:R-:W-:Y:S05]  /*5ac0*/  @P0 EXIT ;  /* 0x000000000000094d */ /* 0x000fea0003800000 */
[----:B0-----:R-:W-:Y:S01]  /*5ad0*/  LOP3.LUT P0, RZ, R20, 0xff, RZ, 0xc0, !PT ;  /* 0x000000ff14ff7812 */ /* 0x001fe2000780c0ff */
[----:B------:R-:W-:Y:S02]  /*5ae0*/  IMAD.MOV.U32 R13, RZ, RZ, 0x1 ;  /* 0x00000001ff0d7424 */ /* 0x000fe400078e00ff */
[----:B------:R-:W-:-:S10]  /*5af0*/  IMAD.MOV.U32 R12, RZ, RZ, RZ ;  /* 0x000000ffff0c7224 */ /* 0x000fd400078e00ff */
[----:B------:R-:W-:Y:S05]  /*5b00*/  @!P0 BRA `(.L_x_111) ;  /* 0x0000000c00708947 */ /* 0x000fea0003800000 */
[----:B------:R-:W0:Y:S01]  /*5b10*/  S2UR UR9, SR_CgaCtaId ;  /* 0x00000000000979c3 */ /* 0x000e220000008800 */
[----:B------:R-:W-:Y:S01]  /*5b20*/  UMOV UR14, 0x1 ;  /* 0x00000001000e7882 */ /* 0x000fe20000000000 */
[----:B------:R-:W-:Y:S01]  /*5b30*/  LOP3.LUT P0, RZ, R11, 0x1f, RZ, 0xc0, !PT ;  /* 0x0000001f0bff7812 */ /* 0x000fe2000780c0ff */
[----:B------:R-:W-:Y:S01]  /*5b40*/  ULDC UR5, c[0x0][0x658] ;  /* 0x0001960000057ab9 */ /* 0x000fe20000000800 */
[----:B------:R-:W-:Y:S01]  /*5b50*/  UMOV UR7, 0xffffffff ;  /* 0xffffffff00077882 */ /* 0x000fe20000000000 */
[----:B------:R-:W-:Y:S01]  /*5b60*/  BSSY B0, `(.L_x_111) ;  /* 0x00000d6000007945 */ /* 0x000fe20003800000 */
[----:B------:R-:W-:Y:S01]  /*5b70*/  USHF.L.U32 UR7, UR7, UR5, URZ ;  /* 0x0000000507077299 */ /* 0x000fe2000800063f */
[C---:B------:R-:W-:Y:S01]  /*5b80*/  ISETP.NE.AND P2, PT, R10.reuse, RZ, PT ;  /* 0x000000ff0a00720c */ /* 0x040fe20003f45270 */
[----:B------:R-:W-:Y:S01]  /*5b90*/  IMAD.MOV.U32 R15, RZ, RZ, 0x1 ;  /* 0x00000001ff0f7424 */ /* 0x000fe200078e00ff */
[----:B------:R-:W-:Y:S01]  /*5ba0*/  ISETP.NE.OR P0, PT, R10, RZ, !P0 ;  /* 0x000000ff0a00720c */ /* 0x000fe20004705670 */
[----:B------:R-:W-:Y:S01]  /*5bb0*/  IMAD.MOV.U32 R13, RZ, RZ, 0x1 ;  /* 0x00000001ff0d7424 */ /* 0x000fe200078e00ff */
[----:B------:R-:W-:Y:S01]  /*5bc0*/  LOP3.LUT R14, R7, 0x2, RZ, 0xfc, !PT ;  /* 0x00000002070e7812 */ /* 0x000fe200078efcff */
[----:B------:R-:W-:Y:S01]  /*5bd0*/  IMAD.MOV.U32 R12, RZ, RZ, RZ ;  /* 0x000000ffff0c7224 */ /* 0x000fe200078e00ff */
[----:B------:R-:W-:Y:S01]  /*5be0*/  ULDC UR4, c[0x0][0x600] ;  /* 0x0001800000047ab9 */ /* 0x000fe20000000800 */
[----:B------:R-:W-:Y:S01]  /*5bf0*/  UMOV UR19, 0x1111 ;  /* 0x0000111100137882 */ /* 0x000fe20000000000 */
[----:B------:R-:W-:-:S02]  /*5c00*/  UIADD3 UR25, UR13, 0x1, URZ ;  /* 0x000000010d197890 */ /* 0x000fc4000fffe03f */
[----:B------:R-:W-:Y:S02]  /*5c10*/  UIADD3 UR4, UR4, -0x1, URZ ;  /* 0xffffffff04047890 */ /* 0x000fe4000fffe03f */
[----:B------:R-:W-:Y:S02]  /*5c20*/  USHF.L.U32 UR5, UR14, UR5, URZ ;  /* 0x000000050e057299 */ /* 0x000fe4000800063f */
[----:B------:R-:W-:Y:S01]  /*5c30*/  ULOP3.LUT UR7, URZ, UR7, URZ, 0x33, !UPT ;  /* 0x000000073f077292 */ /* 0x000fe2000f8e333f */
[----:B------:R-:W-:Y:S01]  /*5c40*/  ULDC.64 UR26, c[0x0][0x198] ;  /* 0x00006600001a7ab9 */ /* 0x000fe20000000a00 */
[----:B0-----:R-:W-:Y:S02]  /*5c50*/  USHF.R.U32.HI UR28, URZ, 0x2, UR9 ;  /* 0x000000023f1c7899 */ /* 0x001fe40008011609 */
[----:B------:R-:W-:Y:S02]  /*5c60*/  ULOP3.LUT UR8, UR9, 0x3, URZ, 0xc0, !UPT ;  /* 0x0000000309087892 */ /* 0x000fe4000f8ec03f */
[----:B------:R-:W-:-:S02]  /*5c70*/  USHF.L.U32 UR6, UR9, 0x4, URZ ;  /* 0x0000000409067899 */ /* 0x000fc4000800063f */
[----:B------:R-:W-:Y:S02]  /*5c80*/  USHF.L.U32 UR29, UR9, 0xa, URZ ;  /* 0x0000000a091d7899 */ /* 0x000fe4000800063f */
[----:B------:R-:W-:Y:S02]  /*5c90*/  ULOP3.LUT UR9, UR9, 0xfffffffc, URZ, 0xc0, !UPT ;  /* 0xfffffffc09097892 */ /* 0x000fe4000f8ec03f */
[----:B------:R-:W-:Y:S02]  /*5ca0*/  UISETP.GT.U32.AND UP0, UPT, UR8, 0xffff, UPT ;  /* 0x0000ffff0800788c */ /* 0x000fe4000bf04070 */
[----:B------:R-:W-:Y:S02]  /*5cb0*/  ULOP3.LUT UR11, UR9, 0x1, URZ, 0xfc, !UPT ;  /* 0x00000001090b7892 */ /* 0x000fe4000f8efc3f */
[----:B------:R-:W-:Y:S02]  /*5cc0*/  ULOP3.LUT UR12, UR9, 0x2, URZ, 0xfc, !UPT ;  /* 0x00000002090c7892 */ /* 0x000fe4000f8efc3f */
[----:B------:R-:W-:-:S02]  /*5cd0*/  USHF.L.U32 UR10, UR14, UR9, URZ ;  /* 0x000000090e0a7299 */ /* 0x000fc4000800063f */
[----:B------:R-:W-:Y:S02]  /*5ce0*/  ULOP3.LUT UR9, UR9, 0x3, URZ, 0xfc, !UPT ;  /* 0x0000000309097892 */ /* 0x000fe4000f8efc3f */
[----:B------:R-:W-:Y:S02]  /*5cf0*/  USHF.L.U32 UR11, UR14, UR11, URZ ;  /* 0x0000000b0e0b7299 */ /* 0x000fe4000800063f */
[----:B------:R-:W-:Y:S02]  /*5d00*/  USHF.L.U32 UR12, UR14, UR12, URZ ;  /* 0x0000000c0e0c7299 */ /* 0x000fe4000800063f */
[----:B------:R-:W-:Y:S02]  /*5d10*/  USEL UR8, UR8, 0xffff, !UP0 ;  /* 0x0000ffff08087887 */ /* 0x000fe4000c000000 */
[----:B------:R-:W-:Y:S02]  /*5d20*/  USHF.L.U32 UR9, UR14, UR9, URZ ;  /* 0x000000090e097299 */ /* 0x000fe4000800063f */
[----:B------:R-:W-:-:S02]  /*5d30*/  ULOP3.LUT UR10, UR12, UR10, UR11, 0xfe, !UPT ;  /* 0x0000000a0c0a7292 */ /* 0x000fc4000f8efe0b */
[----:B------:R-:W-:Y:S02]  /*5d40*/  ULOP3.LUT UR8, UR8, 0xffff, URZ, 0xc0, !UPT ;  /* 0x0000ffff08087892 */ /* 0x000fe4000f8ec03f */
[----:B------:R-:W-:Y:S02]  /*5d50*/  ULOP3.LUT UR6, UR6, 0x30, URZ, 0xc0, !UPT ;  /* 0x0000003006067892 */ /* 0x000fe4000f8ec03f */
[----:B------:R-:W-:Y:S02]  /*5d60*/  ULOP3.LUT UR18, UR10, UR9, URZ, 0xfc, !UPT ;  /* 0x000000090a127292 */ /* 0x000fe4000f8efc3f */
[----:B------:R-:W-:-:S12]  /*5d70*/  USHF.L.U32 UR19, UR19, UR8, URZ ;  /* 0x0000000813137299 */ /* 0x000fd8000800063f */
.L_x_123:
[----:B------:R-:W-:-:S03]  /*5d80*/  UMOV UR8, 0xffffffff ;  /* 0xffffffff00087882 */ /* 0x000fc60000000000 */
[----:B------:R-:W-:Y:S05]  /*5d90*/  BRA.DIV UR8, `(.L_x_112) ;  /* 0x0000001e084c7947 */ /* 0x000fea000b800000 */
[----:B------:R-:W-:-:S13]  /*5da0*/  ELECT P1, URZ, PT ;  /* 0x00000000003f782f */ /* 0x000fda0003820000 */
.L_x_160:
[----:B------:R-:W0:Y:S01]  /*5db0*/  LDC R10, c[0x0][0x28c] ;  /* 0x0000a300ff0a7b82 */ /* 0x000e220000000800 */
[----:B------:R-:W-:Y:S01]  /*5dc0*/  BSSY B1, `(.L_x_113) ;  /* 0x000003c000017945 */ /* 0x000fe20003800000 */
[----:B0-----:R-:W-:-:S13]  /*5dd0*/  ISETP.LT.OR P1, PT, R10, 0x1, !P1 ;  /* 0x000000010a00780c */ /* 0x001fda0004f21670 */
[----:B------:R-:W-:Y:S05]  /*5de0*/  @P1 BRA `(.L_x_114) ;  /* 0x0000000000e41947 */ /* 0x000fea0003800000 */
[----:B------:R-:W-:Y:S01]  /*5df0*/  LEA R10, R6, UR28, 0x2 ;  /* 0x0000001c060a7c11 */ /* 0x000fe2000f8e10ff */
[----:B------:R-:W-:Y:S01]  /*5e00*/  IMAD.MOV.U32 R18, RZ, RZ, RZ ;  /* 0x000000ffff127224 */ /* 0x000fe200078e00ff */
[----:B------:R-:W-:Y:S01]  /*5e10*/  LEA R16, R4, UR6, 0x6 ;  /* 0x0000000604107c11 */ /* 0x000fe2000f8e30ff */
[----:B------:R-:W-:Y:S02]  /*5e20*/  IMAD.U32 R20, RZ, RZ, UR25 ;  /* 0x00000019ff147e24 */ /* 0x000fe4000f8e00ff */
[----:B------:R-:W-:Y:S02]  /*5e30*/  IMAD.MOV.U32 R4, RZ, RZ, R13 ;  /* 0x000000ffff047224 */ /* 0x000fe400078e000d */
[----:B------:R-:W-:Y:S02]  /*5e40*/  IMAD.MOV.U32 R6, RZ, RZ, R12 ;  /* 0x000000ffff067224 */ /* 0x000fe400078e000c */
[----:B------:R-:W-:-:S07]  /*5e50*/  IMAD.SHL.U32 R17, R10, 0x10, RZ ;  /* 0x000000100a117824 */ /* 0x000fce00078e00ff */
.L_x_118:
[----:B------:R-:W0:Y:S01]  /*5e60*/  S2R R11, SR_CgaCtaId ;  /* 0x00000000000b7919 */ /* 0x000e220000008800 */
[----:B------:R-:W-:-:S04]  /*5e70*/  MOV R10, 0x400 ;  /* 0x00000400000a7802 */ /* 0x000fc80000000f00 */
[----:B0-----:R-:W-:Y:S02]  /*5e80*/  LEA R21, R11, R10, 0x18 ;  /* 0x0000000a0b157211 */ /* 0x001fe400078ec0ff */
[----:B------:R-:W-:Y:S01]  /*5e90*/  SHF.L.U32 R10, R4, 0x1f, RZ ;  /* 0x0000001f040a7819 */ /* 0x000fe200000006ff */
[----:B------:R-:W0:Y:S02]  /*5ea0*/  @!P2 LDC R11, c[0x0][0x500] ;  /* 0x00014000ff0bab82 */ /* 0x000e240000000800 */
[----:B------:R-:W-:-:S04]  /*5eb0*/  IMAD R19, R6, 0x8, R21 ;  /* 0x0000000806137824 */ /* 0x000fc800078e0215 */
[----:B------:R-:W1:Y:S02]  /*5ec0*/  SYNCS.PHASECHK.TRANS64.TRYWAIT P1, [R19+URZ+0xe0], R10 ;  /* 0x0000e00a130075a7 */ /* 0x000e64000802017f */
[----:B-1----:R-:W-:Y:S05]  /*5ed0*/  @!P1 BRA `(.L_x_115) ;  /* 0x0000001c001c9947 */ /* 0x002fea0003800000 */
.L_x_161:
[----:B-1----:R-:W-:Y:S01]  /*5ee0*/  PRMT R10, R14, 0x9910, RZ ;  /* 0x000099100e0a7816 */ /* 0x002fe200000000ff */
[----:B0-----:R0:W-:Y:S03]  /*5ef0*/  @!P2 SYNCS.ARRIVE.TRANS64 RZ, [R19+URZ], R11 ;  /* 0x0000000b13ffa9a7 */ /* 0x0011e6000800003f */
[----:B------:R-:W-:-:S13]  /*5f00*/  ISETP.NE.AND P1, PT, R10, 0x2, PT ;  /* 0x000000020a00780c */ /* 0x000fda0003f25270 */
[----:B0-----:R-:W-:Y:S05]  /*5f10*/  @P1 BRA `(.L_x_116) ;  /* 0x0000000000041947 */ /* 0x001fea0003800000 */
[----:B------:R-:W-:Y:S01]  /*5f20*/  BPT.TRAP 0x1 ;  /* 0x000000040000795c */ /* 0x000fe20000300000 */
.L_x_116:
[----:B------:R-:W-:Y:S05]  /*5f30*/  @P0 BRA `(.L_x_117) ;  /* 0x0000000000040947 */ /* 0x000fea0003800000 */
[----:B------:R-:W-:Y:S01]  /*5f40*/  BPT.TRAP 0x1 ;  /* 0x000000040000795c */ /* 0x000fe20000300000 */
.L_x_117:
[----:B------:R-:W-:Y:S01]  /*5f50*/  R2UR UR8, R6 ;  /* 0x00000000060872ca */ /* 0x000fe200000e0000 */
[----:B------:R-:W-:Y:S01]  /*5f60*/  VIADD R20, R20, 0xffffffff ;  /* 0xffffffff14147836 */ /* 0x000fe20000000000 */
[----:B------:R-:W-:Y:S01]  /*5f70*/  R2UR UR22, R21 ;  /* 0x00000000151672ca */ /* 0x000fe200000e0000 */
[----:B------:R-:W-:Y:S01]  /*5f80*/  UIADD3 UR14, UP0, UR26, 0xf0, URZ ;  /* 0x000000f01a0e7890 */ /* 0x000fe2000ff1e03f */
[----:B------:R-:W-:Y:S01]  /*5f90*/  R2UR UR23, R17 ;  /* 0x00000000111772ca */ /* 0x000fe200000e0000 */
[----:B------:R-:W-:Y:S01]  /*5fa0*/  UIADD3 UR32, UP1, UR26, 0x1f0, URZ ;  /* 0x000001f01a207890 */ /* 0x000fe2000ff3e03f */
[----:B------:R-:W-:Y:S01]  /*5fb0*/  R2UR UR9, R19 ;  /* 0x00000000130972ca */ /* 0x000fe200000e0000 */
[----:B------:R-:W-:Y:S01]  /*5fc0*/  UIADD3.X UR15, URZ, UR27, URZ, UP0, !UPT ;  /* 0x0000001b3f0f7290 */ /* 0x000fe200087fe43f */
[----:B------:R-:W-:Y:S01]  /*5fd0*/  R2UR UR10, R18 ;  /* 0x00000000120a72ca */ /* 0x000fe200000e0000 */
[----:B------:R-:W-:Y:S01]  /*5fe0*/  UPRMT UR20, URZ, 0x5410, UR19 ;  /* 0x000054103f147896 */ /* 0x000fe20008000013 */
[----:B------:R-:W-:Y:S01]  /*5ff0*/  R2UR UR12, R5 ;  /* 0x00000000050c72ca */ /* 0x000fe200000e0000 */
[----:B------:R-:W-:Y:S01]  /*6000*/  VIADD R6, R6, 0x1 ;  /* 0x0000000106067836 */ /* 0x000fe20000000000 */
[----:B------:R-:W-:Y:S01]  /*6010*/  R2UR UR24, R16 ;  /* 0x00000000101872ca */ /* 0x000fe200000e0000 */
[----:B------:R-:W-:Y:S01]  /*6020*/  USHF.L.U32 UR8, UR8, 0xc, URZ ;  /* 0x0000000c08087899 */ /* 0x000fe2000800063f */
[----:B------:R-:W-:Y:S01]  /*6030*/  ISETP.GT.AND P3, PT, R20, 0x1, PT ;  /* 0x000000011400780c */ /* 0x000fe20003f64270 */
[----:B------:R-:W-:Y:S01]  /*6040*/  UPRMT UR30, URZ, 0x5410, UR18 ;  /* 0x000054103f1e7896 */ /* 0x000fe20008000012 */
[----:B------:R-:W-:Y:S01]  /*6050*/  ISETP.NE.AND P1, PT, R6, 0x1c, PT ;  /* 0x0000001c0600780c */ /* 0x000fe20003f25270 */
[----:B------:R-:W-:Y:S01]  /*6060*/  ULEA UR11, UR28, UR8, 0xa ;  /* 0x000000081c0b7291 */ /* 0x000fe2000f8e503f */
[----:B------:R-:W-:Y:S01]  /*6070*/  VIADD R18, R18, 0x40 ;  /* 0x0000004012127836 */ /* 0x000fe20000000000 */
[----:B------:R-:W-:Y:S01]  /*6080*/  ULOP3.LUT UR8, UR8, 0xc00, UR29, 0xf8, !UPT ;  /* 0x00000c0008087892 */ /* 0x000fe2000f8ef81d */
[----:B------:R-:W-:Y:S01]  /*6090*/  SEL R11, RZ, 0x1, P1 ;  /* 0x00000001ff0b7807 */ /* 0x000fe20000800000 */
[----:B------:R-:W-:Y:S01]  /*60a0*/  UIADD3 UR21, UR22, 0x300, UR11 ;  /* 0x0000030016157890 */ /* 0x000fe2000fffe00b */
[----:B------:R-:W-:Y:S01]  /*60b0*/  SEL R6, R6, RZ, P1 ;  /* 0x000000ff06067207 */ /* 0x000fe20000800000 */
[----:B------:R-:W-:Y:S01]  /*60c0*/  UIADD3 UR22, UR22, 0x1c300, UR8 ;  /* 0x0001c30016167890 */ /* 0x000fe2000fffe008 */
[----:B------:R-:W-:Y:S01]  /*60d0*/  LOP3.LUT R4, R4, R11, RZ, 0x3c, !PT ;  /* 0x0000000b04047212 */ /* 0x000fe200078e3cff */
[----:B------:R-:W-:Y:S01]  /*60e0*/  UIADD3.X UR33, URZ, UR27, URZ, UP1, !UPT ;  /* 0x0000001b3f217290 */ /* 0x000fe20008ffe43f */
[----:B------:R-:W-:Y:S01]  /*60f0*/  UMOV UR16, 0x0 ;  /* 0x0000000000107882 */ /* 0x000fe20000000000 */
[----:B------:R-:W-:Y:S01]  /*6100*/  UMOV UR17, 0x10000000 ;  /* 0x1000000000117882 */ /* 0x000fe20000000000 */
[----:B------:R-:W-:Y:S01]  /*6110*/  UMOV UR11, UR23 ;  /* 0x00000017000b7c82 */ /* 0x000fe20008000000 */
[----:B------:R-:W-:-:S02]  /*6120*/  UMOV UR8, UR21 ;  /* 0x0000001500087c82 */ /* 0x000fc40008000000 */
[----:B------:R0:W-:Y:S02]  /*6130*/  UTMALDG.3D.MULTICAST [UR8], [UR14], UR20, desc[UR16] ;  /* 0x000010080e0073b4 */ /* 0x0001e40008011814 */
[----:B0-----:R-:W-:Y:S01]  /*6140*/  UMOV UR8, UR22 ;  /* 0x0000001600087c82 */ /* 0x001fe20008000000 */
[----:B------:R-:W-:Y:S02]  /*6150*/  UMOV UR11, UR24 ;  /* 0x00000018000b7c82 */ /* 0x000fe40008000000 */
[----:B------:R0:W-:Y:S02]  /*6160*/  UTMALDG.3D.MULTICAST [UR8], [UR32], UR30, desc[UR16] ;  /* 0x00001008200073b4 */ /* 0x0001e4000801181e */
[----:B0-----:R-:W-:Y:S05]  /*6170*/  @P3 BRA `(.L_x_118) ;  /* 0xfffffffc00383947 */ /* 0x001fea000383ffff */
.L_x_114:
[----:B------:R-:W-:Y:S05]  /*6180*/  BSYNC B1 ;  /* 0x0000000000017941 */ /* 0x000fea0003800000 */
.L_x_113:
[----:B------:R-:W-:Y:S01]  /*6190*/  LOP3.LUT P5, RZ, R15, 0xff, RZ, 0xc0, !PT ;  /* 0x000000ff0fff7812 */ /* 0x000fe200078ac0ff */
[----:B------:R-:W-:Y:S01]  /*61a0*/  VIADD R11, R12, UR13 ;  /* 0x0000000d0c0b7c36 */ /* 0x000fe20008000000 */
[----:B------:R-:W-:Y:S01]  /*61b0*/  ULDC.64 UR8, c[0x0][0x650] ;  /* 0x0001940000087ab9 */ /* 0x000fe20000000a00 */
[----:B------:R-:W-:Y:S01]  /*61c0*/  IMAD.U32 R6, RZ, RZ, UR13 ;  /* 0x0000000dff067e24 */ /* 0x000fe2000f8e00ff */
[----:B------:R-:W-:Y:S01]  /*61d0*/  UISETP.GE.U32.AND UP0, UPT, UR13, 0x1c, UPT ;  /* 0x0000001c0d00788c */ /* 0x000fe2000bf06070 */
[----:B------:R-:W-:Y:S01]  /*61e0*/  BSSY B1, `(.L_x_119) ;  /* 0x000006b000017945 */ /* 0x000fe20003800000 */
[----:B------:R-:W-:Y:S02]  /*61f0*/  ISETP.GT.U32.AND P1, PT, R11, 0x1b, PT ;  /* 0x0000001b0b00780c */ /* 0x000fe40003f24070 */
[----:B------:R-:W-:Y:S02]  /*6200*/  PRMT R10, RZ, 0x7610, R10 ;  /* 0x00007610ff0a7816 */ /* 0x000fe4000000000a */
[----:B------:R-:W-:-:S02]  /*6210*/  ISETP.LT.U32.AND P1, PT, R6, 0x1c, P1 ;  /* 0x0000001c0600780c */ /* 0x000fc40000f21070 */
[----:B------:R-:W-:Y:S01]  /*6220*/  PLOP3.LUT P3, PT, PT, PT, UP0, 0x80, 0x0 ;  /* 0x000000000000781c */ /* 0x000fe20003f6f008 */
[----:B------:R-:W0:Y:S01]  /*6230*/  @P5 S2R R5, SR_CgaCtaId ;  /* 0x0000000000055919 */ /* 0x000e220000008800 */
[----:B------:R-:W-:Y:S02]  /*6240*/  @P5 MOV R4, 0x400 ;  /* 0x0000040000045802 */ /* 0x000fe40000000f00 */
[----:B------:R-:W-:Y:S02]  /*6250*/  SEL R6, RZ, 0x1, !P1 ;  /* 0x00000001ff067807 */ /* 0x000fe40004800000 */
[----:B------:R-:W-:Y:S02]  /*6260*/  PRMT R15, RZ, 0x7610, R15 ;  /* 0x00007610ff0f7816 */ /* 0x000fe4000000000f */
[----:B------:R-:W-:Y:S01]  /*6270*/  LOP3.LUT R13, R13, R6, RZ, 0x3c, !PT ;  /* 0x000000060d0d7212 */ /* 0x000fe200078e3cff */
[----:B------:R-:W-:Y:S01]  /*6280*/  IMAD.MOV.U32 R6, RZ, RZ, -0x1 ;  /* 0xffffffffff067424 */ /* 0x000fe200078e00ff */
[----:B0-----:R-:W-:-:S04]  /*6290*/  @P5 LEA R4, R5, R4, 0x18 ;  /* 0x0000000405045211 */ /* 0x001fc800078ec0ff */
[----:B------:R0:W-:Y:S01]  /*62a0*/  @P5 SYNCS.ARRIVE.TRANS64.A1T0 RZ, [R4+URZ+0x1f8], RZ ;  /* 0x0001f8ff04ff59a7 */ /* 0x0001e2000810003f */
[----:B------:R-:W-:-:S04]  /*62b0*/  IADD3 R2, P5, R2, R8, RZ ;  /* 0x0000000802027210 */ /* 0x000fc80007fbe0ff */
[----:B------:R-:W-:Y:S01]  /*62c0*/  ISETP.GE.U32.AND P1, PT, R2, UR8, PT ;  /* 0x0000000802007c0c */ /* 0x000fe2000bf26070 */
[----:B------:R-:W-:Y:S01]  /*62d0*/  IMAD.X R3, R3, 0x1, R0, P5 ;  /* 0x0000000103037824 */ /* 0x000fe200028e0600 */
[----:B0-----:R-:W-:-:S04]  /*62e0*/  SHF.R.U32.HI R4, RZ, 0x2, R11 ;  /* 0x00000002ff047819 */ /* 0x001fc8000001160b */
[----:B------:R-:W-:Y:S01]  /*62f0*/  ISETP.GE.U32.AND.EX P1, PT, R3, UR9, PT, P1 ;  /* 0x0000000903007c0c */ /* 0x000fe2000bf26110 */
[----:B------:R-:W-:-:S04]  /*6300*/  IMAD.WIDE.U32 R4, R4, 0x24924925, RZ ;  /* 0x2492492504047825 */ /* 0x000fc800078e00ff */
[----:B------:R-:W-:Y:S01]  /*6310*/  IMAD R12, R5, -0x1c, R11 ;  /* 0xffffffe4050c7824 */ /* 0x000fe200078e020b */
[----:B------:R-:W-:Y:S01]  /*6320*/  @P3 LOP3.LUT R13, R13, 0x1, R5, 0x78, !PT ;  /* 0x000000010d0d3812 */ /* 0x000fe200078e7805 */
[----:B------:R-:W-:Y:S02]  /*6330*/  IMAD.MOV.U32 R4, RZ, RZ, -0x1 ;  /* 0xffffffffff047424 */ /* 0x000fe400078e00ff */
[----:B------:R-:W-:-:S04]  /*6340*/  IMAD.MOV.U32 R5, RZ, RZ, -0x1 ;  /* 0xffffffffff057424 */ /* 0x000fc800078e00ff */
[----:B------:R-:W-:Y:S05]  /*6350*/  @P1 BRA `(.L_x_120) ;  /* 0x00000004004c1947 */ /* 0x000fea0003800000 */
[----:B------:R-:W0:Y:S01]  /*6360*/  S2R R17, SR_CTAID.X ;  /* 0x0000000000117919 */ /* 0x000e220000002500 */
[----:B------:R-:W-:Y:S01]  /*6370*/  ULDC.64 UR8, c[0x0][0x628] ;  /* 0x00018a0000087ab9 */ /* 0x000fe20000000a00 */
[----:B------:R-:W1:Y:S01]  /*6380*/  LDC R18, c[0x0][0x144] ;  /* 0x00005100ff127b82 */ /* 0x000e620000000800 */
[----:B------:R-:W-:Y:S01]  /*6390*/  ISETP.NE.U32.AND P1, PT, RZ, UR8, PT ;  /* 0x00000008ff007c0c */ /* 0x000fe2000bf25070 */
[----:B------:R-:W2:Y:S01]  /*63a0*/  S2R R6, SR_CTAID.Y ;  /* 0x0000000000067919 */ /* 0x000ea20000002600 */
[----:B------:R-:W-:Y:S01]  /*63b0*/  ULDC UR10, c[0x0][0x150] ;  /* 0x00005400000a7ab9 */ /* 0x000fe20000000800 */
[----:B------:R-:W-:Y:S01]  /*63c0*/  ULDC UR11, c[0x0][0x630] ;  /* 0x00018c00000b7ab9 */ /* 0x000fe20000000800 */
[----:B------:R-:W-:Y:S01]  /*63d0*/  ISETP.NE.AND.EX P1, PT, RZ, UR9, PT, P1 ;  /* 0x00000009ff007c0c */ /* 0x000fe2000bf25310 */
[----:B------:R-:W-:Y:S01]  /*63e0*/  IMAD.MOV.U32 R4, RZ, RZ, R2 ;  /* 0x000000ffff047224 */ /* 0x000fe200078e0002 */
[----:B0-----:R-:W-:-:S05]  /*63f0*/  I2FP.F32.U32 R5, R17 ;  /* 0x0000001100057245 */ /* 0x001fca0000201000 */
[----:B------:R-:W-:Y:S01]  /*6400*/  FMUL R20, R5, UR10 ;  /* 0x0000000a05147c20 */ /* 0x000fe20008400000 */
[----:B------:R-:W-:-:S05]  /*6410*/  IMAD.MOV.U32 R5, RZ, RZ, R3 ;  /* 0x000000ffff057224 */ /* 0x000fca00078e0003 */
[----:B--2---:R-:W-:Y:S05]  /*6420*/  @!P1 BRA `(.L_x_121) ;  /* 0x0000000000289947 */ /* 0x004fea0003800000 */
[----:B------:R-:W-:Y:S02]  /*6430*/  ULDC UR10, c[0x0][0x634] ;  /* 0x00018d00000a7ab9 */ /* 0x000fe40000000800 */
[----:B------:R-:W-:-:S05]  /*6440*/  IADD3 R5, P1, R2, UR10, RZ ;  /* 0x0000000a02057c10 */ /* 0x000fca000ff3e0ff */
[----:B------:R-:W-:-:S04]  /*6450*/  IMAD.X R19, RZ, RZ, R3, P1 ;  /* 0x000000ffff137224 */ /* 0x000fc800008e0603 */
[----:B------:R-:W-:-:S04]  /*6460*/  IMAD.WIDE.U32 R10, R19, UR8, RZ ;  /* 0x00000008130a7c25 */ /* 0x000fc8000f8e00ff */
[----:B------:R-:W-:-:S04]  /*6470*/  IMAD.WIDE.U32 R10, P1, R5, UR9, R10 ;  /* 0x00000009050a7c25 */ /* 0x000fc8000f82000a */
[----:B------:R-:W-:-:S04]  /*6480*/  IMAD.WIDE.U32 R4, R5, UR8, RZ ;  /* 0x0000000805047c25 */ /* 0x000fc8000f8e00ff */
[----:B------:R-:W-:Y:S01]  /*6490*/  IMAD.MOV.U32 R4, RZ, RZ, R11 ;  /* 0x000000ffff047224 */ /* 0x000fe200078e000b */
[----:B------:R-:W-:Y:S01]  /*64a0*/  IADD3 RZ, P3, R5, R10, RZ ;  /* 0x0000000a05ff7210 */ /* 0x000fe20007f7e0ff */
[----:B------:R-:W-:-:S04]  /*64b0*/  IMAD.X R5, RZ, RZ, RZ, P1 ;  /* 0x000000ffff057224 */ /* 0x000fc800008e06ff */
[----:B------:R-:W-:-:S08]  /*64c0*/  IMAD.WIDE.U32.X R4, R19, UR9, R4, P3 ;  /* 0x0000000913047c25 */ /* 0x000fd000098e0404 */
.L_x_121:
[--C-:B------:R-:W-:Y:S01]  /*64d0*/  SHF.R.U64 R16, R4, UR11, R5.reuse ;  /* 0x0000000b04107c19 */ /* 0x100fe20008001205 */
[----:B------:R-:W0:Y:S01]  /*64e0*/  F2I.U32.TRUNC.NTZ R20, R20 ;  /* 0x0000001400147305 */ /* 0x000e22000020f000 */
[----:B------:R-:W-:Y:S01]  /*64f0*/  SHF.R.U32.HI R4, RZ, UR11, R5 ;  /* 0x0000000bff047c19 */ /* 0x000fe20008011605 */
[----:B------:R-:W-:Y:S01]  /*6500*/  ULDC.64 UR8, c[0x0][0x620] ;  /* 0x0001880000087ab9 */ /* 0x000fe20000000a00 */
[----:B------:R-:W-:Y:S01]  /*6510*/  IADD3 R11, P1, RZ, -R16, RZ ;  /* 0x80000010ff0b7210 */ /* 0x000fe20007f3e0ff */
[----:B------:R-:W-:Y:S01]  /*6520*/  ULDC.64 UR10, c[0x0][0x640] ;  /* 0x00019000000a7ab9 */ /* 0x000fe20000000a00 */
[----:B------:R-:W2:Y:S03]  /*6530*/  LDC R21, c[0x0][0x148] ;  /* 0x00005200ff157b82 */ /* 0x000ea60000000800 */
[----:B------:R-:W-:Y:S01]  /*6540*/  IMAD.X R4, RZ, RZ, ~R4, P1 ;  /* 0x000000ffff047224 */ /* 0x000fe200008e0e04 */
[----:B------:R-:W-:-:S03]  /*6550*/  ISETP.NE.U32.AND P1, PT, RZ, UR10, PT ;  /* 0x0000000aff007c0c */ /* 0x000fc6000bf25070 */
[----:B------:R-:W-:Y:S01]  /*6560*/  IMAD R10, R4, UR8, RZ ;  /* 0x00000008040a7c24 */ /* 0x000fe2000f8e02ff */
[----:B------:R-:W-:Y:S01]  /*6570*/  ISETP.NE.AND.EX P1, PT, RZ, UR11, PT, P1 ;  /* 0x0000000bff007c0c */ /* 0x000fe2000bf25310 */
[----:B------:R-:W-:Y:S01]  /*6580*/  IMAD.WIDE.U32 R4, R11, UR8, R2 ;  /* 0x000000080b047c25 */ /* 0x000fe2000f8e0002 */
[----:B------:R-:W-:-:S03]  /*6590*/  ULDC UR8, c[0x0][0x618] ;  /* 0x0001860000087ab9 */ /* 0x000fc60000000800 */
[----:B------:R-:W-:Y:S01]  /*65a0*/  IMAD R11, R11, UR9, R10 ;  /* 0x000000090b0b7c24 */ /* 0x000fe2000f8e020a */
[----:B------:R-:W-:Y:S01]  /*65b0*/  ULDC UR9, c[0x0][0x154] ;  /* 0x0000550000097ab9 */ /* 0x000fe20000000800 */
[----:B0-----:R-:W-:Y:S02]  /*65c0*/  IMAD.MOV R10, RZ, RZ, -R20 ;  /* 0x000000ffff0a7224 */ /* 0x001fe400078e0a14 */
[----:B------:R-:W-:Y:S02]  /*65d0*/  IMAD.IADD R5, R5, 0x1, R11 ;  /* 0x0000000105057824 */ /* 0x000fe400078e020b */
[----:B-1----:R-:W-:Y:S01]  /*65e0*/  IMAD R17, R18, R10, R17 ;  /* 0x0000000a12117224 */ /* 0x002fe200078e0211 */
[----:B------:R-:W-:Y:S02]  /*65f0*/  I2FP.F32.U32 R10, R6 ;  /* 0x00000006000a7245 */ /* 0x000fe40000201000 */
[--C-:B------:R-:W-:Y:S02]  /*6600*/  SHF.R.U64 R18, R4, UR8, R5.reuse ;  /* 0x0000000804127c19 */ /* 0x100fe40008001205 */
[----:B------:R-:W-:Y:S01]  /*6610*/  SHF.R.U32.HI R5, RZ, UR8, R5 ;  /* 0x00000008ff057c19 */ /* 0x000fe20008011605 */
[----:B------:R-:W-:Y:S01]  /*6620*/  FMUL R10, R10, UR9 ;  /* 0x000000090a0a7c20 */ /* 0x000fe20008400000 */
[----:B------:R-:W-:-:S02]  /*6630*/  ULDC UR8, c[0x0][0x608] ;  /* 0x0001820000087ab9 */ /* 0x000fc40000000800 */
[--C-:B------:R-:W-:Y:S01]  /*6640*/  SHF.R.U64 R20, R18, UR8, R5.reuse ;  /* 0x0000000812147c19 */ /* 0x100fe20008001205 */
[----:B------:R0:W1:Y:S01]  /*6650*/  F2I.U32.TRUNC.NTZ R22, R10 ;  /* 0x0000000a00167305 */ /* 0x000062000020f000 */
[----:B------:R-:W-:Y:S01]  /*6660*/  SHF.R.U32.HI R5, RZ, UR8, R5 ;  /* 0x00000008ff057c19 */ /* 0x000fe20008011605 */
[----:B------:R-:W-:-:S03]  /*6670*/  ULDC UR8, c[0x0][0x658] ;  /* 0x0001960000087ab9 */ /* 0x000fc60000000800 */
[--C-:B------:R-:W-:Y:S02]  /*6680*/  SHF.R.U64 R19, R20, UR8, R5.reuse ;  /* 0x0000000814137c19 */ /* 0x100fe40008001205 */
[----:B------:R-:W-:-:S03]  /*6690*/  SHF.R.U32.HI R23, RZ, UR8, R5 ;  /* 0x00000008ff177c19 */ /* 0x000fc60008011605 */
[----:B------:R-:W-:Y:S02]  /*66a0*/  IMAD.MOV.U32 R4, RZ, RZ, R19 ;  /* 0x000000ffff047224 */ /* 0x000fe400078e0013 */
[----:B------:R-:W-:Y:S01]  /*66b0*/  IMAD.MOV.U32 R5, RZ, RZ, R23 ;  /* 0x000000ffff057224 */ /* 0x000fe200078e0017 */
[----:B0-----:R-:W-:Y:S06]  /*66c0*/  @!P1 BRA `(.L_x_122) ;  /* 0x0000000000289947 */ /* 0x001fec0003800000 */
        /* <DEDUP_REMOVED lines=10> */
.L_x_122:
[----:B------:R-:W-:Y:S01]  /*6770*/  ULDC UR8, c[0x0][0x648] ;  /* 0x0001920000087ab9 */ /* 0x000fe20000000800 */
[----:B-1----:R-:W-:Y:S01]  /*6780*/  IMAD.MOV R22, RZ, RZ, -R22 ;  /* 0x000000ffff167224 */ /* 0x002fe200078e0a16 */
[----:B------:R-:W-:Y:S01]  /*6790*/  SHF.R.U64 R5, R4, UR8, R5 ;  /* 0x0000000804057c19 */ /* 0x000fe20008001205 */
[----:B------:R-:W-:Y:S01]  /*67a0*/  ULDC UR8, c[0x0][0x638] ;  /* 0x00018e0000087ab9 */ /* 0x000fe20000000800 */
[----:B------:R-:W-:Y:S01]  /*67b0*/  LOP3.LUT R4, R20, UR7, RZ, 0xc0, !PT ;  /* 0x0000000714047c12 */ /* 0x000fe2000f8ec0ff */
[----:B--2---:R-:W-:Y:S01]  /*67c0*/  @P4 IMAD R17, R21, R22, R6 ;  /* 0x0000001615114224 */ /* 0x004fe200078e0206 */
[----:B------:R-:W-:Y:S01]  /*67d0*/  LOP3.LUT R18, R18, UR4, RZ, 0xc0, !PT ;  /* 0x0000000412127c12 */ /* 0x000fe2000f8ec0ff */
[----:B------:R-:W-:Y:S01]  /*67e0*/  IMAD.MOV R6, RZ, RZ, -R5 ;  /* 0x000000ffff067224 */ /* 0x000fe200078e0a05 */
[----:B------:R-:W-:Y:S01]  /*67f0*/  ULDC UR9, c[0x0][0x610] ;  /* 0x0001840000097ab9 */ /* 0x000fe20000000800 */
[----:B------:R-:W-:Y:S02]  /*6800*/  IMAD R4, R5, UR5, R4 ;  /* 0x0000000505047c24 */ /* 0x000fe4000f8e0204 */
[----:B------:R-:W-:Y:S01]  /*6810*/  IMAD R19, R6, UR8, R19 ;  /* 0x0000000806137c24 */ /* 0x000fe2000f8e0213 */
[----:B------:R-:W-:Y:S01]  /*6820*/  ULDC UR8, c[0x0][0x600] ;  /* 0x0001800000087ab9 */ /* 0x000fe20000000800 */
[----:B------:R-:W-:-:S02]  /*6830*/  IMAD R17, R4, UR9, R17 ;  /* 0x0000000904117c24 */ /* 0x000fc4000f8e0211 */
[----:B------:R-:W-:Y:S02]  /*6840*/  IMAD R6, R19, UR8, R18 ;  /* 0x0000000813067c24 */ /* 0x000fe4000f8e0212 */
[----:B------:R-:W-:Y:S02]  /*6850*/  IMAD.MOV.U32 R10, RZ, RZ, 0x1 ;  /* 0x00000001ff0a7424 */ /* 0x000fe400078e00ff */
[----:B------:R-:W-:Y:S01]  /*6860*/  IMAD.MOV.U32 R5, RZ, RZ, R16 ;  /* 0x000000ffff057224 */ /* 0x000fe200078e0010 */
[----:B------:R-:W-:Y:S02]  /*6870*/  SEL R4, R6, R17, !P4 ;  /* 0x0000001106047207 */ /* 0x000fe40006000000 */
[----:B------:R-:W-:-:S07]  /*6880*/  SEL R6, R17, R6, !P4 ;  /* 0x0000000611067207 */ /* 0x000fce0006000000 */
.L_x_120:
[----:B------:R-:W-:Y:S05]  /*6890*/  BSYNC B1 ;  /* 0x0000000000017941 */ /* 0x000fea0003800000 */
.L_x_119:
[----:B------:R-:W-:-:S13]  /*68a0*/  LOP3.LUT P1, RZ, R10, 0xff, RZ, 0xc0, !PT ;  /* 0x000000ff0aff7812 */ /* 0x000fda000782c0ff */
[----:B------:R-:W-:Y:S05]  /*68b0*/  @P1 BRA `(.L_x_123) ;  /* 0xfffffff400301947 */ /* 0x000fea000383ffff */
[----:B------:R-:W-:Y:S05]  /*68c0*/  BSYNC B0 ;  /* 0x0000000000007941 */ /* 0x000fea0003800000 */
.L_x_111:
[----:B------:R-:W-:-:S03]  /*68d0*/  UMOV UR8, 0xffffffff ;  /* 0xffffffff00087882 */ /* 0x000fc60000000000 */
[----:B------:R-:W-:Y:S05]  /*68e0*/  BRA.DIV UR8, `(.L_x_124) ;  /* 0x0000001208ac7947 */ /* 0x000fea000b800000 */
[----:B------:R-:W-:-:S13]  /*68f0*/  ELECT P0, URZ, PT ;  /* 0x00000000003f782f */ /* 0x000fda0003800000 */
.L_x_164:
[----:B------:R-:W-:Y:S04]  /*6900*/  BSSY B0, `(.L_x_125) ;  /* 0x0000103000007945 */ /* 0x000fe80003800000 */
[----:B------:R-:W-:Y:S05]  /*6910*/  @!P0 BRA `(.L_x_126) ;  /* 0x0000001000048947 */ /* 0x000fea0003800000 */
[----:B------:R-:W-:-:S04]  /*6920*/  LOP3.LUT R7, R7, 0x2, RZ, 0xfc, !PT ;  /* 0x0000000207077812 */ /* 0x000fc800078efcff */
[----:B------:R-:W-:-:S13]  /*6930*/  ISETP.NE.AND P0, PT, R7, 0x3, PT ;  /* 0x000000030700780c */ /* 0x000fda0003f05270 */
[----:B------:R-:W-:Y:S05]  /*6940*/  @!P0 BRA `(.L_x_127) ;  /* 0x0000000000048947 */ /* 0x000fea0003800000 */
[----:B------:R-:W-:Y:S01]  /*6950*/  BPT.TRAP 0x1 ;  /* 0x000000040000795c */ /* 0x000fe20000300000 */
.L_x_127:
[----:B------:R-:W0:Y:S01]  /*6960*/  S2R R3, SR_CgaCtaId ;  /* 0x0000000000037919 */ /* 0x000e220000008800 */
[----:B------:R-:W-:Y:S02]  /*6970*/  MOV R0, 0x400 ;  /* 0x0000040000007802 */ /* 0x000fe40000000f00 */
[----:B------:R-:W-:Y:S02]  /*6980*/  SHF.L.U32 R2, R13, 0x1f, RZ ;  /* 0x0000001f0d027819 */ /* 0x000fe400000006ff */
[----:B0-----:R-:W-:-:S05]  /*6990*/  LEA R3, R3, R0, 0x18 ;  /* 0x0000000003037211 */ /* 0x001fca00078ec0ff */
[----:B------:R-:W-:-:S04]  /*69a0*/  VIADD R3, R3, 0xe0 ;  /* 0x000000e003037836 */ /* 0x000fc80000000000 */
[C---:B------:R-:W-:Y:S02]  /*69b0*/  IMAD R5, R12.reuse, 0x8, R3 ;  /* 0x000000080c057824 */ /* 0x040fe400078e0203 */
[----:B------:R-:W-:Y:S02]  /*69c0*/  VIADD R12, R12, 0x1 ;  /* 0x000000010c0c7836 */ /* 0x000fe40000000000 */
[----:B------:R-:W0:Y:S03]  /*69d0*/  SYNCS.PHASECHK.TRANS64.TRYWAIT P0, [R5+URZ], R2 ;  /* 0x00000002050075a7 */ /* 0x000e26000800017f */
[----:B------:R-:W-:-:S04]  /*69e0*/  ISETP.NE.AND P1, PT, R12, 0x1c, PT ;  /* 0x0000001c0c00780c */ /* 0x000fc80003f25270 */
[----:B------:R-:W-:Y:S02]  /*69f0*/  SEL R0, RZ, 0x1, P1 ;  /* 0x00000001ff007807 */ /* 0x000fe40000800000 */
[----:B------:R-:W-:Y:S02]  /*6a00*/  SEL R12, R12, RZ, P1 ;  /* 0x000000ff0c0c7207 */ /* 0x000fe40000800000 */
[----:B------:R-:W-:-:S03]  /*6a10*/  LOP3.LUT R13, R13, R0, RZ, 0x3c, !PT ;  /* 0x000000000d0d7212 */ /* 0x000fc600078e3cff */
[----:B------:R-:W-:Y:S01]  /*6a20*/  IMAD R7, R12, 0x8, R3 ;  /* 0x000000080c077824 */ /* 0x000fe200078e0203 */
[----:B------:R-:W-:Y:S01]  /*6a30*/  SHF.L.U32 R4, R13, 0x1f, RZ ;  /* 0x0000001f0d047819 */ /* 0x000fe200000006ff */
[----:B0-----:R-:W-:Y:S06]  /*6a40*/  @!P0 BRA `(.L_x_128) ;  /* 0x0000001000788947 */ /* 0x001fec0003800000 */
.L_x_165:
[----:B------:R-:W1:Y:S01]  /*6a50*/  SYNCS.PHASECHK.TRANS64.TRYWAIT P0, [R7+URZ], R4 ;  /* 0x00000004070075a7 */ /* 0x000e62000800017f */
[----:B------:R-:W-:-:S05]  /*6a60*/  VIADD R0, R12, 0x1 ;  /* 0x000000010c007836 */ /* 0x000fca0000000000 */
[----:B------:R-:W-:-:S04]  /*6a70*/  ISETP.NE.AND P1, PT, R0, 0x1c, PT ;  /* 0x0000001c0000780c */ /* 0x000fc80003f25270 */
[----:B0-----:R-:W-:Y:S02]  /*6a80*/  SEL R2, RZ, 0x1, P1 ;  /* 0x00000001ff027807 */ /* 0x001fe40000800000 */
[----:B------:R-:W-:Y:S02]  /*6a90*/  SEL R0, R0, RZ, P1 ;  /* 0x000000ff00007207 */ /* 0x000fe40000800000 */
[----:B------:R-:W-:-:S03]  /*6aa0*/  LOP3.LUT R13, R13, R2, RZ, 0x3c, !PT ;  /* 0x000000020d0d7212 */ /* 0x000fc600078e3cff */
[----:B------:R-:W-:Y:S01]  /*6ab0*/  IMAD R6, R0, 0x8, R3 ;  /* 0x0000000800067824 */ /* 0x000fe200078e0203 */
[----:B------:R-:W-:Y:S01]  /*6ac0*/  SHF.L.U32 R5, R13, 0x1f, RZ ;  /* 0x0000001f0d057819 */ /* 0x000fe200000006ff */
[----:B-1----:R-:W-:Y:S06]  /*6ad0*/  @!P0 BRA `(.L_x_129) ;  /* 0x0000001000688947 */ /* 0x002fec0003800000 */
.L_x_166:
[----:B------:R-:W1:Y:S01]  /*6ae0*/  SYNCS.PHASECHK.TRANS64.TRYWAIT P0, [R6+URZ], R5 ;  /* 0x00000005060075a7 */ /* 0x000e62000800017f */
[----:B------:R-:W-:-:S05]  /*6af0*/  VIADD R0, R0, 0x1 ;  /* 0x0000000100007836 */ /* 0x000fca0000000000 */
[----:B------:R-:W-:-:S04]  /*6b00*/  ISETP.NE.AND P1, PT, R0, 0x1c, PT ;  /* 0x0000001c0000780c */ /* 0x000fc80003f25270 */
[----:B------:R-:W-:Y:S02]  /*6b10*/  SEL R2, RZ, 0x1, P1 ;  /* 0x00000001ff027807 */ /* 0x000fe40000800000 */
[----:B------:R-:W-:Y:S02]  /*6b20*/  SEL R0, R0, RZ, P1 ;  /* 0x000000ff00007207 */ /* 0x000fe40000800000 */
[----:B------:R-:W-:-:S03]  /*6b30*/  LOP3.LUT R13, R13, R2, RZ, 0x3c, !PT ;  /* 0x000000020d0d7212 */ /* 0x000fc600078e3cff */
[----:B0-----:R-:W-:Y:S01]  /*6b40*/  IMAD R7, R0, 0x8, R3 ;  /* 0x0000000800077824 */ /* 0x001fe200078e0203 */
[----:B------:R-:W-:Y:S01]  /*6b50*/  SHF.L.U32 R4, R13, 0x1f, RZ ;  /* 0x0000001f0d047819 */ /* 0x000fe200000006ff */
[----:B-1----:R-:W-:Y:S06]  /*6b60*/  @!P0 BRA `(.L_x_130) ;  /* 0x0000001000588947 */ /* 0x002fec0003800000 */
.L_x_167:
        /* <DEDUP_REMOVED lines=9> */
.L_x_168:
        /* <DEDUP_REMOVED lines=9> */
.L_x_169:
        /* <DEDUP_REMOVED lines=9> */
.L_x_170:
        /* <DEDUP_REMOVED lines=9> */
.L_x_171:
        /* <DEDUP_REMOVED lines=9> */
.L_x_172:
        /* <DEDUP_REMOVED lines=9> */
.L_x_173:
        /* <DEDUP_REMOVED lines=9> */
.L_x_174:
        /* <DEDUP_REMOVED lines=9> */
.L_x_175:
        /* <DEDUP_REMOVED lines=9> */
.L_x_176:
        /* <DEDUP_REMOVED lines=9> */
.L_x_177:
        /* <DEDUP_REMOVED lines=9> */
.L_x_178:
        /* <DEDUP_REMOVED lines=9> */
.L_x_179:
        /* <DEDUP_REMOVED lines=9> */
.L_x_180:
        /* <DEDUP_REMOVED lines=9> */
.L_x_181:
        /* <DEDUP_REMOVED lines=9> */
.L_x_182:
        /* <DEDUP_REMOVED lines=9> */
.L_x_183:
        /* <DEDUP_REMOVED lines=9> */
.L_x_184:
        /* <DEDUP_REMOVED lines=9> */
.L_x_185:
        /* <DEDUP_REMOVED lines=9> */
.L_x_186:
        /* <DEDUP_REMOVED lines=9> */
.L_x_187:
        /* <DEDUP_REMOVED lines=9> */
.L_x_188:
        /* <DEDUP_REMOVED lines=9> */
.L_x_189:
        /* <DEDUP_REMOVED lines=9> */
.L_x_190:
[----:B------:R-:W1:Y:S01]  /*7860*/  SYNCS.PHASECHK.TRANS64.TRYWAIT P0, [R6+URZ], R5 ;  /* 0x00000005060075a7 */ /* 0x000e62000800017f */
[----:B------:R-:W-:-:S05]  /*7870*/  VIADD R0, R0, 0x1 ;  /* 0x0000000100007836 */ /* 0x000fca0000000000 */
[----:B------:R-:W-:-:S04]  /*7880*/  ISETP.NE.AND P1, PT, R0, 0x1c, PT ;  /* 0x0000001c0000780c */ /* 0x000fc80003f25270 */
[----:B------:R-:W-:Y:S02]  /*7890*/  SEL R2, RZ, 0x1, P1 ;  /* 0x00000001ff027807 */ /* 0x000fe40000800000 */
[----:B------:R-:W-:Y:S02]  /*78a0*/  SEL R0, R0, RZ, P1 ;  /* 0x000000ff00007207 */ /* 0x000fe40000800000 */
[----:B------:R-:W-:Y:S01]  /*78b0*/  LOP3.LUT R2, R13, R2, RZ, 0x3c, !PT ;  /* 0x000000020d027212 */ /* 0x000fe200078e3cff */
[----:B-1----:R-:W-:Y:S06]  /*78c0*/  @!P0 BRA `(.L_x_154) ;  /* 0x0000000800e08947 */ /* 0x002fec0003800000 */
.L_x_191:
[----:B------:R-:W-:Y:S01]  /*78d0*/  IMAD R3, R0, 0x8, R3 ;  /* 0x0000000800037824 */ /* 0x000fe200078e0203 */
[----:B------:R-:W-:-:S07]  /*78e0*/  SHF.L.U32 R0, R2, 0x1f, RZ ;  /* 0x0000001f02007819 */ /* 0x000fce00000006ff */
.L_x_155:
[----:B--2---:R2:W3:Y:S02]  /*78f0*/  SYNCS.PHASECHK.TRANS64.TRYWAIT P0, [R3+URZ], R0 ;  /* 0x00000000030075a7 */ /* 0x0044e4000800017f */
[----:B---3--:R-:W-:Y:S05]  /*7900*/  @!P0 NANOSLEEP.SYNCS 0x989680 ;  /* 0x009896800000895d */ /* 0x008fea0003900000 */
[----:B------:R-:W3:Y:S02]  /*7910*/  @!P0 SYNCS.PHASECHK.TRANS64 P0, [R3+URZ], R0 ;  /* 0x00000000030085a7 */ /* 0x000ee4000800007f */
[----:B---3--:R-:W-:Y:S05]  /*7920*/  @!P0 BRA `(.L_x_155) ;  /* 0xfffffffc00f08947 */ /* 0x008fea000383ffff */
.L_x_126:
[----:B------:R-:W-:Y:S05]  /*7930*/  BSYNC B0 ;  /* 0x0000000000007941 */ /* 0x000fea0003800000 */
.L_x_125:
[----:B------:R-:W-:Y:S05]  /*7940*/  EXIT ;  /* 0x000000000000794d */ /* 0x000fea0003800000 */
.L_x_20:
[----:B0-----:R-:W-:-:S04]  /*7950*/  IMAD.U32 R17, RZ, RZ, UR15 ;  /* 0x0000000fff117e24 */ /* 0x001fc8000f8e00ff */
[----:B------:R0:W1:Y:S03]  /*7960*/  SYNCS.PHASECHK.TRANS64.TRYWAIT P0, [R17+URZ+-0x8], R16 ;  /* 0xfffff810110075a7 */ /* 0x000066000800017f */
[----:B-1----:R-:W-:Y:S05]  /*7970*/  @!P0 NANOSLEEP.SYNCS 0x989680 ;  /* 0x009896800000895d */ /* 0x002fea0003900000 */
[----:B------:R-:W1:Y:S02]  /*7980*/  @!P0 SYNCS.PHASECHK.TRANS64 P0, [R17+URZ+-0x8], R16 ;  /* 0xfffff810110085a7 */ /* 0x000e64000800007f */
[----:B-1----:R-:W-:Y:S05]  /*7990*/  @!P0 BRA `(.L_x_20) ;  /* 0xfffffffc00ec8947 */ /* 0x002fea000383ffff */
[----:B------:R-:W-:Y:S05]  /*79a0*/  BRA `(.L_x_156) ;  /* 0xffffffa0002c7947 */ /* 0x000fea000383ffff */
.L_x_25:
[----:B-1----:R-:W-:-:S04]  /*79b0*/  IMAD.U32 R17, RZ, RZ, UR6 ;  /* 0x00000006ff117e24 */ /* 0x002fc8000f8e00ff */
[----:B------:R1:W4:Y:S03]  /*79c0*/  SYNCS.PHASECHK.TRANS64.TRYWAIT P0, [R17+URZ], R16 ;  /* 0x00000010110075a7 */ /* 0x000326000800017f */
[----:B----4-:R-:W-:Y:S05]  /*79d0*/  @!P0 NANOSLEEP.SYNCS 0x989680 ;  /* 0x009896800000895d */ /* 0x010fea0003900000 */
[----:B------:R-:W4:Y:S02]  /*79e0*/  @!P0 SYNCS.PHASECHK.TRANS64 P0, [R17+URZ], R16 ;  /* 0x00000010110085a7 */ /* 0x000f24000800007f */
[----:B----4-:R-:W-:Y:S05]  /*79f0*/  @!P0 BRA `(.L_x_25) ;  /* 0xfffffffc00ec8947 */ /* 0x010fea000383ffff */
[----:B------:R-:W-:Y:S05]  /*7a00*/  BRA `(.L_x_24) ;  /* 0xffffffa000d47947 */ /* 0x000fea000383ffff */
.L_x_31:
[----:B-1----:R-:W-:-:S04]  /*7a10*/  IMAD.U32 R19, RZ, RZ, UR9 ;  /* 0x00000009ff137e24 */ /* 0x002fc8000f8e00ff */
[----:B------:R1:W4:Y:S03]  /*7a20*/  SYNCS.PHASECHK.TRANS64.TRYWAIT P0, [R19+URZ], R18 ;  /* 0x00000012130075a7 */ /* 0x000326000800017f */
[----:B----4-:R-:W-:Y:S05]  /*7a30*/  @!P0 NANOSLEEP.SYNCS 0x989680 ;  /* 0x009896800000895d */ /* 0x010fea0003900000 */
[----:B------:R-:W4:Y:S02]  /*7a40*/  @!P0 SYNCS.PHASECHK.TRANS64 P0, [R19+URZ], R18 ;  /* 0x00000012130085a7 */ /* 0x000f24000800007f */
[----:B----4-:R-:W-:Y:S05]  /*7a50*/  @!P0 BRA `(.L_x_31) ;  /* 0xfffffffc00ec8947 */ /* 0x010fea000383ffff */
[----:B------:R-:W-:Y:S05]  /*7a60*/  BRA `(.L_x_30) ;  /* 0xffffffa800287947 */ /* 0x000fea000383ffff */
.L_x_39:
[----:B0-----:R-:W-:-:S04]  /*7a70*/  IMAD.U32 R17, RZ, RZ, UR15 ;  /* 0x0000000fff117e24 */ /* 0x001fc8000f8e00ff */
[----:B------:R0:W1:Y:S03]  /*7a80*/  SYNCS.PHASECHK.TRANS64.TRYWAIT P0, [R17+URZ+0x8], R16 ;  /* 0x00000810110075a7 */ /* 0x000066000800017f */
[----:B-1----:R-:W-:Y:S05]  /*7a90*/  @!P0 NANOSLEEP.SYNCS 0x989680 ;  /* 0x009896800000895d */ /* 0x002fea0003900000 */
[----:B------:R-:W1:Y:S02]  /*7aa0*/  @!P0 SYNCS.PHASECHK.TRANS64 P0, [R17+URZ+0x8], R16 ;  /* 0x00000810110085a7 */ /* 0x000e64000800007f */
[----:B-1----:R-:W-:Y:S05]  /*7ab0*/  @!P0 BRA `(.L_x_39) ;  /* 0xfffffffc00ec8947 */ /* 0x002fea000383ffff */
[----:B------:R-:W-:Y:S05]  /*7ac0*/  BRA `(.L_x_157) ;  /* 0xffffffb000747947 */ /* 0x000fea000383ffff */
.L_x_112:
[----:B------:R-:W-:Y:S01]  /*7ad0*/  BSSY B1, `(.L_x_158) ;  /* 0x0000006000017945 */ /* 0x000fe20003800000 */
[----:B------:R-:W-:-:S07]  /*7ae0*/  IMAD.MOV.U32 R10, RZ, RZ, -0x1 ;  /* 0xffffffffff0a7424 */ /* 0x000fce00078e00ff */
[----:B------:R-:W-:Y:S05]  /*7af0*/  WARPSYNC.COLLECTIVE R10, `(.L_x_159) ;  /* 0x000000000a0c7348 */ /* 0x000fea0003c00000 */
[----:B------:R-:W-:Y:S02]  /*7b00*/  ELECT P1, UR62, PT ;  /* 0x00000000003e782f */ /* 0x000fe40003820000 */
[----:B------:R-:W-:Y:S01]  /*7b10*/  MOV R10, UR62 ;  /* 0x0000003e000a7c02 */ /* 0x000fe20008000f00 */
[----:B------:R-:W-:Y:S10]  /*7b20*/  ENDCOLLECTIVE ;  /* 0x000000000000791b */ /* 0x000ff40003800000 */
.L_x_159:
[----:B------:R-:W-:Y:S05]  /*7b30*/  BSYNC B1 ;  /* 0x0000000000017941 */ /* 0x000fea0003800000 */
.L_x_158:
[----:B------:R-:W-:Y:S05]  /*7b40*/  BRA `(.L_x_160) ;  /* 0xffffffe000987947 */ /* 0x000fea000383ffff */
.L_x_115:
[----:B-1----:R1:W2:Y:S02]  /*7b50*/  SYNCS.PHASECHK.TRANS64.TRYWAIT P1, [R19+URZ+0xe0], R10 ;  /* 0x0000e00a130075a7 */ /* 0x0022a4000802017f */
[----:B--2---:R-:W-:Y:S05]  /*7b60*/  @!P1 NANOSLEEP.SYNCS 0x989680 ;  /* 0x009896800000995d */ /* 0x004fea0003900000 */
[----:B------:R-:W2:Y:S02]  /*7b70*/  @!P1 SYNCS.PHASECHK.TRANS64 P1, [R19+URZ+0xe0], R10 ;  /* 0x0000e00a130095a7 */ /* 0x000ea4000802007f */
[----:B--2---:R-:W-:Y:S05]  /*7b80*/  @!P1 BRA `(.L_x_115) ;  /* 0xfffffffc00f09947 */ /* 0x004fea000383ffff */
[----:B------:R-:W-:Y:S05]  /*7b90*/  BRA `(.L_x_161) ;  /* 0xffffffe000d07947 */ /* 0x000fea000383ffff */
.L_x_124:
[----:B------:R-:W-:Y:S01]  /*7ba0*/  BSSY B0, `(.L_x_162) ;  /* 0x0000006000007945 */ /* 0x000fe20003800000 */
[----:B------:R-:W-:-:S07]  /*7bb0*/  IMAD.MOV.U32 R10, RZ, RZ, -0x1 ;  /* 0xffffffffff0a7424 */ /* 0x000fce00078e00ff */
[----:B------:R-:W-:Y:S05]  /*7bc0*/  WARPSYNC.COLLECTIVE R10, `(.L_x_163) ;  /* 0x000000000a0c7348 */ /* 0x000fea0003c00000 */
[----:B------:R-:W-:Y:S02]  /*7bd0*/  ELECT P1, UR62, PT ;  /* 0x00000000003e782f */ /* 0x000fe40003820000 */
[----:B------:R-:W-:Y:S01]  /*7be0*/  MOV R10, UR62 ;  /* 0x0000003e000a7c02 */ /* 0x000fe20008000f00 */
[----:B------:R-:W-:Y:S10]  /*7bf0*/  ENDCOLLECTIVE ;  /* 0x000000000000791b */ /* 0x000ff40003800000 */
.L_x_163:
[----:B------:R-:W-:Y:S05]  /*7c00*/  BSYNC B0 ;  /* 0x0000000000007941 */ /* 0x000fea0003800000 */
.L_x_162:
[----:B------:R-:W-:Y:S01]  /*7c10*/  PLOP3.LUT P0, PT, P1, PT, PT, 0x80, 0x0 ;  /* 0x000000000000781c */ /* 0x000fe20000f0f070 */
[----:B------:R-:W-:-:S12]  /*7c20*/  BRA `(.L_x_164) ;  /* 0xffffffec00347947 */ /* 0x000fd8000383ffff */
.L_x_128:
[----:B0-----:R0:W1:Y:S02]  /*7c30*/  SYNCS.PHASECHK.TRANS64.TRYWAIT P0, [R5+URZ], R2 ;  /* 0x00000002050075a7 */ /* 0x001064000800017f */
[----:B-1----:R-:W-:Y:S05]  /*7c40*/  @!P0 NANOSLEEP.SYNCS 0x989680 ;  /* 0x009896800000895d */ /* 0x002fea0003900000 */
[----:B------:R-:W1:Y:S02]  /*7c50*/  @!P0 SYNCS.PHASECHK.TRANS64 P0, [R5+URZ], R2 ;  /* 0x00000002050085a7 */ /* 0x000e64000800007f */
[----:B-1----:R-:W-:Y:S05]  /*7c60*/  @!P0 BRA `(.L_x_128) ;  /* 0xfffffffc00f08947 */ /* 0x002fea000383ffff */
[----:B------:R-:W-:Y:S05]  /*7c70*/  BRA `(.L_x_165) ;  /* 0xffffffec00747947 */ /* 0x000fea000383ffff */
.L_x_129:
[----:B0-----:R0:W1:Y:S02]  /*7c80*/  SYNCS.PHASECHK.TRANS64.TRYWAIT P0, [R7+URZ], R4 ;  /* 0x00000004070075a7 */ /* 0x001064000800017f */
[----:B-1----:R-:W-:Y:S05]  /*7c90*/  @!P0 NANOSLEEP.SYNCS 0x989680 ;  /* 0x009896800000895d */ /* 0x002fea0003900000 */
[----:B------:R-:W1:Y:S02]  /*7ca0*/  @!P0 SYNCS.PHASECHK.TRANS64 P0, [R7+URZ], R4 ;  /* 0x00000004070085a7 */ /* 0x000e64000800007f */
[----:B-1----:R-:W-:Y:S05]  /*7cb0*/  @!P0 BRA `(.L_x_129) ;  /* 0xfffffffc00f08947 */ /* 0x002fea000383ffff */
[----:B------:R-:W-:Y:S05]  /*7cc0*/  BRA `(.L_x_166) ;  /* 0xffffffec00847947 */ /* 0x000fea000383ffff */
.L_x_130:
[----:B0-----:R0:W1:Y:S02]  /*7cd0*/  SYNCS.PHASECHK.TRANS64.TRYWAIT P0, [R6+URZ], R5 ;  /* 0x00000005060075a7 */ /* 0x001064000800017f */
[----:B-1----:R-:W-:Y:S05]  /*7ce0*/  @!P0 NANOSLEEP.SYNCS 0x989680 ;  /* 0x009896800000895d */ /* 0x002fea0003900000 */
[----:B------:R-:W1:Y:S02]  /*7cf0*/  @!P0 SYNCS.PHASECHK.TRANS64 P0, [R6+URZ], R5 ;  /* 0x00000005060085a7 */ /* 0x000e64000800007f */
[----:B-1----:R-:W-:Y:S05]  /*7d00*/  @!P0 BRA `(.L_x_130) ;  /* 0xfffffffc00f08947 */ /* 0x002fea000383ffff */
[----:B------:R-:W-:Y:S05]  /*7d10*/  BRA `(.L_x_167) ;  /* 0xffffffec00947947 */ /* 0x000fea000383ffff */
.L_x_131:
[----:B0-----:R0:W1:Y:S02]  /*7d20*/  SYNCS.PHASECHK.TRANS64.TRYWAIT P0, [R7+URZ], R4 ;  /* 0x00000004070075a7 */ /* 0x001064000800017f */
[----:B-1----:R-:W-:Y:S05]  /*7d30*/  @!P0 NANOSLEEP.SYNCS 0x989680 ;  /* 0x009896800000895d */ /* 0x002fea0003900000 */
[----:B------:R-:W1:Y:S02]  /*7d40*/  @!P0 SYNCS.PHASECHK.TRANS64 P0, [R7+URZ], R4 ;  /* 0x00000004070085a7 */ /* 0x000e64000800007f */
[----:B-1----:R-:W-:Y:S05]  /*7d50*/  @!P0 BRA `(.L_x_131) ;  /* 0xfffffffc00f08947 */ /* 0x002fea000383ffff */
[----:B------:R-:W-:Y:S05]  /*7d60*/  BRA `(.L_x_168) ;  /* 0xffffffec00a47947 */ /* 0x000fea000383ffff */
.L_x_132:
[----:B0-----:R0:W1:Y:S02]  /*7d70*/  SYNCS.PHASECHK.TRANS64.TRYWAIT P0, [R6+URZ], R5 ;  /* 0x00000005060075a7 */ /* 0x001064000800017f */
[----:B-1----:R-:W-:Y:S05]  /*7d80*/  @!P0 NANOSLEEP.SYNCS 0x989680 ;  /* 0x009896800000895d */ /* 0x002fea0003900000 */
[----:B------:R-:W1:Y:S02]  /*7d90*/  @!P0 SYNCS.PHASECHK.TRANS64 P0, [R6+URZ], R5 ;  /* 0x00000005060085a7 */ /* 0x000e64000800007f */
[----:B-1----:R-:W-:Y:S05]  /*7da0*/  @!P0 BRA `(.L_x_132) ;  /* 0xfffffffc00f08947 */ /* 0x002fea000383ffff */
[----:B------:R-:W-:Y:S05]  /*7db0*/  BRA `(.L_x_169) ;  /* 0xffffffec00b47947 */ /* 0x000fea000383ffff */
.L_x_133:
[----:B0-----:R0:W1:Y:S02]  /*7dc0*/  SYNCS.PHASECHK.TRANS64.TRYWAIT P0, [R7+URZ], R4 ;  /* 0x00000004070075a7 */ /* 0x001064000800017f */
[----:B-1----:R-:W-:Y:S05]  /*7dd0*/  @!P0 NANOSLEEP.SYNCS 0x989680 ;  /* 0x009896800000895d */ /* 0x002fea0003900000 */
[----:B------:R-:W1:Y:S02]  /*7de0*/  @!P0 SYNCS.PHASECHK.TRANS64 P0, [R7+URZ], R4 ;  /* 0x00000004070085a7 */ /* 0x000e64000800007f */
[----:B-1----:R-:W-:Y:S05]  /*7df0*/  @!P0 BRA `(.L_x_133) ;  /* 0xfffffffc00f08947 */ /* 0x002fea000383ffff */
[----:B------:R-:W-:Y:S05]  /*7e00*/  BRA `(.L_x_170) ;  /* 0xffffffec00c47947 */ /* 0x000fea000383ffff */
.L_x_134:
[----:B0-----:R0:W1:Y:S02]  /*7e10*/  SYNCS.PHASECHK.TRANS64.TRYWAIT P0, [R6+URZ], R5 ;  /* 0x00000005060075a7 */ /* 0x001064000800017f */
[----:B-1----:R-:W-:Y:S05]  /*7e20*/  @!P0 NANOSLEEP.SYNCS 0x989680 ;  /* 0x009896800000895d */ /* 0x002fea0003900000 */
[----:B------:R-:W1:Y:S02]  /*7e30*/  @!P0 SYNCS.PHASECHK.TRANS64 P0, [R6+URZ], R5 ;  /* 0x00000005060085a7 */ /* 0x000e64000800007f */
[----:B-1----:R-:W-:Y:S05]  /*7e40*/  @!P0 BRA `(.L_x_134) ;  /* 0xfffffffc00f08947 */ /* 0x002fea000383ffff */
[----:B------:R-:W-:Y:S05]  /*7e50*/  BRA `(.L_x_171) ;  /* 0xffffffec00d47947 */ /* 0x000fea000383ffff */
.L_x_135:
[----:B0-----:R0:W1:Y:S02]  /*7e60*/  SYNCS.PHASECHK.TRANS64.TRYWAIT P0, [R7+URZ], R4 ;  /* 0x00000004070075a7 */ /* 0x001064000800017f */
[----:B-1----:R-:W-:Y:S05]  /*7e70*/  @!P0 NANOSLEEP.SYNCS 0x989680 ;  /* 0x009896800000895d */ /* 0x002fea0003900000 */
[----:B------:R-:W1:Y:S02]  /*7e80*/  @!P0 SYNCS.PHASECHK.TRANS64 P0, [R7+URZ], R4 ;  /* 0x00000004070085a7 */ /* 0x000e64000800007f */
[----:B-1----:R-:W-:Y:S05]  /*7e90*/  @!P0 BRA `(.L_x_135) ;  /* 0xfffffffc00f08947 */ /* 0x002fea000383ffff */
[----:B------:R-:W-:Y:S05]  /*7ea0*/  BRA `(.L_x_172) ;  /* 0xffffffec00e47947 */ /* 0x000fea000383ffff */
.L_x_136:
[----:B0-----:R0:W1:Y:S02]  /*7eb0*/  SYNCS.PHASECHK.TRANS64.TRYWAIT P0, [R6+URZ], R5 ;  /* 0x00000005060075a7 */ /* 0x001064000800017f */
[----:B-1----:R-:W-:Y:S05]  /*7ec0*/  @!P0 NANOSLEEP.SYNCS 0x989680 ;  /* 0x009896800000895d */ /* 0x002fea0003900000 */
[----:B------:R-:W1:Y:S02]  /*7ed0*/  @!P0 SYNCS.PHASECHK.TRANS64 P0, [R6+URZ], R5 ;  /* 0x00000005060085a7 */ /* 0x000e64000800007f */
[----:B-1----:R-:W-:Y:S05]  /*7ee0*/  @!P0 BRA `(.L_x_136) ;  /* 0xfffffffc00f08947 */ /* 0x002fea000383ffff */
[----:B------:R-:W-:Y:S05]  /*7ef0*/  BRA `(.L_x_173) ;  /* 0xffffffec00f47947 */ /* 0x000fea000383ffff */
.L_x_137:
[----:B0-----:R0:W1:Y:S02]  /*7f00*/  SYNCS.PHASECHK.TRANS64.TRYWAIT P0, [R7+URZ], R4 ;  /* 0x00000004070075a7 */ /* 0x001064000800017f */
[----:B-1----:R-:W-:Y:S05]  /*7f10*/  @!P0 NANOSLEEP.SYNCS 0x989680 ;  /* 0x009896800000895d */ /* 0x002fea0003900000 */
[----:B------:R-:W1:Y:S02]  /*7f20*/  @!P0 SYNCS.PHASECHK.TRANS64 P0, [R7+URZ], R4 ;  /* 0x00000004070085a7 */ /* 0x000e64000800007f */
[----:B-1----:R-:W-:Y:S05]  /*7f30*/  @!P0 BRA `(.L_x_137) ;  /* 0xfffffffc00f08947 */ /* 0x002fea000383ffff */
[----:B------:R-:W-:Y:S05]  /*7f40*/  BRA `(.L_x_174) ;  /* 0xfffffff000047947 */ /* 0x000fea000383ffff */
.L_x_138:
[----:B0-----:R0:W1:Y:S02]  /*7f50*/  SYNCS.PHASECHK.TRANS64.TRYWAIT P0, [R6+URZ], R5 ;  /* 0x00000005060075a7 */ /* 0x001064000800017f */
[----:B-1----:R-:W-:Y:S05]  /*7f60*/  @!P0 NANOSLEEP.SYNCS 0x989680 ;  /* 0x009896800000895d */ /* 0x002fea0003900000 */
[----:B------:R-:W1:Y:S02]  /*7f70*/  @!P0 SYNCS.PHASECHK.TRANS64 P0, [R6+URZ], R5 ;  /* 0x00000005060085a7 */ /* 0x000e64000800007f */
[----:B-1----:R-:W-:Y:S05]  /*7f80*/  @!P0 BRA `(.L_x_138) ;  /* 0xfffffffc00f08947 */ /* 0x002fea000383ffff */
[----:B------:R-:W-:Y:S05]  /*7f90*/  BRA `(.L_x_175) ;  /* 0xfffffff000147947 */ /* 0x000fea000383ffff */
.L_x_139:
[----:B0-----:R0:W1:Y:S02]  /*7fa0*/  SYNCS.PHASECHK.TRANS64.TRYWAIT P0, [R7+URZ], R4 ;  /* 0x00000004070075a7 */ /* 0x001064000800017f */
[----:B-1----:R-:W-:Y:S05]  /*7fb0*/  @!P0 NANOSLEEP.SYNCS 0x989680 ;  /* 0x009896800000895d */ /* 0x002fea0003900000 */
[----:B------:R-:W1:Y:S02]  /*7fc0*/  @!P0 SYNCS.PHASECHK.TRANS64 P0, [R7+URZ], R4 ;  /* 0x00000004070085a7 */ /* 0x000e64000800007f */
[----:B-1----:R-:W-:Y:S05]  /*7fd0*/  @!P0 BRA `(.L_x_139) ;  /* 0xfffffffc00f08947 */ /* 0x002fea000383ffff */
[----:B------:R-:W-:Y:S05]  /*7fe0*/  BRA `(.L_x_176) ;  /* 0xfffffff000247947 */ /* 0x000fea000383ffff */
.L_x_140:
[----:B0-----:R0:W1:Y:S02]  /*7ff0*/  SYNCS.PHASECHK.TRANS64.TRYWAIT P0, [R6+URZ], R5 ;  /* 0x00000005060075a7 */ /* 0x001064000800017f */
[----:B-1----:R-:W-:Y:S05]  /*8000*/  @!P0 NANOSLEEP.SYNCS 0x989680 ;  /* 0x009896800000895d */ /* 0x002fea0003900000 */
[----:B------:R-:W1:Y:S02]  /*8010*/  @!P0 SYNCS.PHASECHK.TRANS64 P0, [R6+URZ], R5 ;  /* 0x00000005060085a7 */ /* 0x000e64000800007f */
[----:B-1----:R-:W-:Y:S05]  /*8020*/  @!P0 BRA `(.L_x_140) ;  /* 0xfffffffc00f08947 */ /* 0x002fea000383ffff */
[----:B------:R-:W-:Y:S05]  /*8030*/  BRA `(.L_x_177) ;  /* 0xfffffff000347947 */ /* 0x000fea000383ffff */
.L_x_141:
[----:B0-----:R0:W1:Y:S02]  /*8040*/  SYNCS.PHASECHK.TRANS64.TRYWAIT P0, [R7+URZ], R4 ;  /* 0x00000004070075a7 */ /* 0x001064000800017f */
[----:B-1----:R-:W-:Y:S05]  /*8050*/  @!P0 NANOSLEEP.SYNCS 0x989680 ;  /* 0x009896800000895d */ /* 0x002fea0003900000 */
[----:B------:R-:W1:Y:S02]  /*8060*/  @!P0 SYNCS.PHASECHK.TRANS64 P0, [R7+URZ], R4 ;  /* 0x00000004070085a7 */ /* 0x000e64000800007f */
[----:B-1----:R-:W-:Y:S05]  /*8070*/  @!P0 BRA `(.L_x_141) ;  /* 0xfffffffc00f08947 */ /* 0x002fea000383ffff */
[----:B------:R-:W-:Y:S05]  /*8080*/  BRA `(.L_x_178) ;  /* 0xfffffff000447947 */ /* 0x000fea000383ffff */
.L_x_142:
[----:B0-----:R0:W1:Y:S02]  /*8090*/  SYNCS.PHASECHK.TRANS64.TRYWAIT P0, [R6+URZ], R5 ;  /* 0x00000005060075a7 */ /* 0x001064000800017f */
[----:B-1----:R-:W-:Y:S05]  /*80a0*/  @!P0 NANOSLEEP.SYNCS 0x989680 ;  /* 0x009896800000895d */ /* 0x002fea0003900000 */
[----:B------:R-:W1:Y:S02]  /*80b0*/  @!P0 SYNCS.PHASECHK.TRANS64 P0, [R6+URZ], R5 ;  /* 0x00000005060085a7 */ /* 0x000e64000800007f */
[----:B-1----:R-:W-:Y:S05]  /*80c0*/  @!P0 BRA `(.L_x_142) ;  /* 0xfffffffc00f08947 */ /* 0x002fea000383ffff */
[----:B------:R-:W-:Y:S05]  /*80d0*/  BRA `(.L_x_179) ;  /* 0xfffffff000547947 */ /* 0x000fea000383ffff */
.L_x_143:
[----:B0-----:R0:W1:Y:S02]  /*80e0*/  SYNCS.PHASECHK.TRANS64.TRYWAIT P0, [R7+URZ], R4 ;  /* 0x00000004070075a7 */ /* 0x001064000800017f */
[----:B-1----:R-:W-:Y:S05]  /*80f0*/  @!P0 NANOSLEEP.SYNCS 0x989680 ;  /* 0x009896800000895d */ /* 0x002fea0003900000 */
[----:B------:R-:W1:Y:S02]  /*8100*/  @!P0 SYNCS.PHASECHK.TRANS64 P0, [R7+URZ], R4 ;  /* 0x00000004070085a7 */ /* 0x000e64000800007f */
[----:B-1----:R-:W-:Y:S05]  /*8110*/  @!P0 BRA `(.L_x_143) ;  /* 0xfffffffc00f08947 */ /* 0x002fea000383ffff */
[----:B------:R-:W-:Y:S05]  /*8120*/  BRA `(.L_x_180) ;  /* 0xfffffff000647947 */ /* 0x000fea000383ffff */
.L_x_144:
[----:B0-----:R0:W1:Y:S02]  /*8130*/  SYNCS.PHASECHK.TRANS64.TRYWAIT P0, [R6+URZ], R5 ;  /* 0x00000005060075a7 */ /* 0x001064000800017f */
[----:B-1----:R-:W-:Y:S05]  /*8140*/  @!P0 NANOSLEEP.SYNCS 0x989680 ;  /* 0x009896800000895d */ /* 0x002fea0003900000 */
[----:B------:R-:W1:Y:S02]  /*8150*/  @!P0 SYNCS.PHASECHK.TRANS64 P0, [R6+URZ], R5 ;  /* 0x00000005060085a7 */ /* 0x000e64000800007f */
[----:B-1----:R-:W-:Y:S05]  /*8160*/  @!P0 BRA `(.L_x_144) ;  /* 0xfffffffc00f08947 */ /* 0x002fea000383ffff */
[----:B------:R-:W-:Y:S05]  /*8170*/  BRA `(.L_x_181) ;  /* 0xfffffff000747947 */ /* 0x000fea000383ffff */
.L_x_145:
[----:B0-----:R0:W1:Y:S02]  /*8180*/  SYNCS.PHASECHK.TRANS64.TRYWAIT P0, [R7+URZ], R4 ;  /* 0x00000004070075a7 */ /* 0x001064000800017f */
[----:B-1----:R-:W-:Y:S05]  /*8190*/  @!P0 NANOSLEEP.SYNCS 0x989680 ;  /* 0x009896800000895d */ /* 0x002fea0003900000 */
[----:B------:R-:W1:Y:S02]  /*81a0*/  @!P0 SYNCS.PHASECHK.TRANS64 P0, [R7+URZ], R4 ;  /* 0x00000004070085a7 */ /* 0x000e64000800007f */
[----:B-1----:R-:W-:Y:S05]  /*81b0*/  @!P0 BRA `(.L_x_145) ;  /* 0xfffffffc00f08947 */ /* 0x002fea000383ffff */
[----:B------:R-:W-:Y:S05]  /*81c0*/  BRA `(.L_x_182) ;  /* 0xfffffff000847947 */ /* 0x000fea000383ffff */
.L_x_146:
[----:B0-----:R0:W1:Y:S02]  /*81d0*/  SYNCS.PHASECHK.TRANS64.TRYWAIT P0, [R6+URZ], R5 ;  /* 0x00000005060075a7 */ /* 0x001064000800017f */
[----:B-1----:R-:W-:Y:S05]  /*81e0*/  @!P0 NANOSLEEP.SYNCS 0x989680 ;  /* 0x009896800000895d */ /* 0x002fea0003900000 */
[----:B------:R-:W1:Y:S02]  /*81f0*/  @!P0 SYNCS.PHASECHK.TRANS64 P0, [R6+URZ], R5 ;  /* 0x00000005060085a7 */ /* 0x000e64000800007f */
[----:B-1----:R-:W-:Y:S05]  /*8200*/  @!P0 BRA `(.L_x_146) ;  /* 0xfffffffc00f08947 */ /* 0x002fea000383ffff */
[----:B------:R-:W-:Y:S05]  /*8210*/  BRA `(.L_x_183) ;  /* 0xfffffff000947947 */ /* 0x000fea000383ffff */
.L_x_147:
[----:B0-----:R0:W1:Y:S02]  /*8220*/  SYNCS.PHASECHK.TRANS64.TRYWAIT P0, [R7+URZ], R4 ;  /* 0x00000004070075a7 */ /* 0x001064000800017f */
[----:B-1----:R-:W-:Y:S05]  /*8230*/  @!P0 NANOSLEEP.SYNCS 0x989680 ;  /* 0x009896800000895d */ /* 0x002fea0003900000 */
[----:B------:R-:W1:Y:S02]  /*8240*/  @!P0 SYNCS.PHASECHK.TRANS64 P0, [R7+URZ], R4 ;  /* 0x00000004070085a7 */ /* 0x000e64000800007f */
[----:B-1----:R-:W-:Y:S05]  /*8250*/  @!P0 BRA `(.L_x_147) ;  /* 0xfffffffc00f08947 */ /* 0x002fea000383ffff */
[----:B------:R-:W-:Y:S05]  /*8260*/  BRA `(.L_x_184) ;  /* 0xfffffff000a47947 */ /* 0x000fea000383ffff */
.L_x_148:
[----:B0-----:R0:W1:Y:S02]  /*8270*/  SYNCS.PHASECHK.TRANS64.TRYWAIT P0, [R6+URZ], R5 ;  /* 0x00000005060075a7 */ /* 0x001064000800017f */
[----:B-1----:R-:W-:Y:S05]  /*8280*/  @!P0 NANOSLEEP.SYNCS 0x989680 ;  /* 0x009896800000895d */ /* 0x002fea0003900000 */
[----:B------:R-:W1:Y:S02]  /*8290*/  @!P0 SYNCS.PHASECHK.TRANS64 P0, [R6+URZ], R5 ;  /* 0x00000005060085a7 */ /* 0x000e64000800007f */
[----:B-1----:R-:W-:Y:S05]  /*82a0*/  @!P0 BRA `(.L_x_148) ;  /* 0xfffffffc00f08947 */ /* 0x002fea000383ffff */
[----:B------:R-:W-:Y:S05]  /*82b0*/  BRA `(.L_x_185) ;  /* 0xfffffff000b47947 */ /* 0x000fea000383ffff */
.L_x_149:
[----:B0-----:R0:W1:Y:S02]  /*82c0*/  SYNCS.PHASECHK.TRANS64.TRYWAIT P0, [R7+URZ], R4 ;  /* 0x00000004070075a7 */ /* 0x001064000800017f */
[----:B-1----:R-:W-:Y:S05]  /*82d0*/  @!P0 NANOSLEEP.SYNCS 0x989680 ;  /* 0x009896800000895d */ /* 0x002fea0003900000 */
[----:B------:R-:W1:Y:S02]  /*82e0*/  @!P0 SYNCS.PHASECHK.TRANS64 P0, [R7+URZ], R4 ;  /* 0x00000004070085a7 */ /* 0x000e64000800007f */
[----:B-1----:R-:W-:Y:S05]  /*82f0*/  @!P0 BRA `(.L_x_149) ;  /* 0xfffffffc00f08947 */ /* 0x002fea000383ffff */
[----:B------:R-:W-:Y:S05]  /*8300*/  BRA `(.L_x_186) ;  /* 0xfffffff000c47947 */ /* 0x000fea000383ffff */
.L_x_150:
[----:B0-----:R0:W1:Y:S02]  /*8310*/  SYNCS.PHASECHK.TRANS64.TRYWAIT P0, [R6+URZ], R5 ;  /* 0x00000005060075a7 */ /* 0x001064000800017f */
[----:B-1----:R-:W-:Y:S05]  /*8320*/  @!P0 NANOSLEEP.SYNCS 0x989680 ;  /* 0x009896800000895d */ /* 0x002fea0003900000 */
[----:B------:R-:W1:Y:S02]  /*8330*/  @!P0 SYNCS.PHASECHK.TRANS64 P0, [R6+URZ], R5 ;  /* 0x00000005060085a7 */ /* 0x000e64000800007f */
[----:B-1----:R-:W-:Y:S05]  /*8340*/  @!P0 BRA `(.L_x_150) ;  /* 0xfffffffc00f08947 */ /* 0x002fea000383ffff */
[----:B------:R-:W-:Y:S05]  /*8350*/  BRA `(.L_x_187) ;  /* 0xfffffff000d47947 */ /* 0x000fea000383ffff */
.L_x_151:
[----:B0-----:R0:W1:Y:S02]  /*8360*/  SYNCS.PHASECHK.TRANS64.TRYWAIT P0, [R7+URZ], R4 ;  /* 0x00000004070075a7 */ /* 0x001064000800017f */
[----:B-1----:R-:W-:Y:S05]  /*8370*/  @!P0 NANOSLEEP.SYNCS 0x989680 ;  /* 0x009896800000895d */ /* 0x002fea0003900000 */
[----:B------:R-:W1:Y:S02]  /*8380*/  @!P0 SYNCS.PHASECHK.TRANS64 P0, [R7+URZ], R4 ;  /* 0x00000004070085a7 */ /* 0x000e64000800007f */
[----:B-1----:R-:W-:Y:S05]  /*8390*/  @!P0 BRA `(.L_x_151) ;  /* 0xfffffffc00f08947 */ /* 0x002fea000383ffff */
[----:B------:R-:W-:Y:S05]  /*83a0*/  BRA `(.L_x_188) ;  /* 0xfffffff000e47947 */ /* 0x000fea000383ffff */
.L_x_152:
[----:B0-----:R0:W1:Y:S02]  /*83b0*/  SYNCS.PHASECHK.TRANS64.TRYWAIT P0, [R6+URZ], R5 ;  /* 0x00000005060075a7 */ /* 0x001064000800017f */
[----:B-1----:R-:W-:Y:S05]  /*83c0*/  @!P0 NANOSLEEP.SYNCS 0x989680 ;  /* 0x009896800000895d */ /* 0x002fea0003900000 */
[----:B------:R-:W1:Y:S02]  /*83d0*/  @!P0 SYNCS.PHASECHK.TRANS64 P0, [R6+URZ], R5 ;  /* 0x00000005060085a7 */ /* 0x000e64000800007f */
[----:B-1----:R-:W-:Y:S05]  /*83e0*/  @!P0 BRA `(.L_x_152) ;  /* 0xfffffffc00f08947 */ /* 0x002fea000383ffff */
[----:B------:R-:W-:Y:S05]  /*83f0*/  BRA `(.L_x_189) ;  /* 0xfffffff000f47947 */ /* 0x000fea000383ffff */
.L_x_153:
[----:B0-----:R0:W1:Y:S02]  /*8400*/  SYNCS.PHASECHK.TRANS64.TRYWAIT P0, [R7+URZ], R4 ;  /* 0x00000004070075a7 */ /* 0x001064000800017f */
[----:B-1----:R-:W-:Y:S05]  /*8410*/  @!P0 NANOSLEEP.SYNCS 0x989680 ;  /* 0x009896800000895d */ /* 0x002fea0003900000 */
[----:B------:R-:W1:Y:S02]  /*8420*/  @!P0 SYNCS.PHASECHK.TRANS64 P0, [R7+URZ], R4 ;  /* 0x00000004070085a7 */ /* 0x000e64000800007f */
[----:B-1----:R-:W-:Y:S05]  /*8430*/  @!P0 BRA `(.L_x_153) ;  /* 0xfffffffc00f08947 */ /* 0x002fea000383ffff */
[----:B------:R-:W-:Y:S05]  /*8440*/  BRA `(.L_x_190) ;  /* 0xfffffff400047947 */ /* 0x000fea000383ffff */
.L_x_154:
[----:B-1----:R1:W2:Y:S02]  /*8450*/  SYNCS.PHASECHK.TRANS64.TRYWAIT P0, [R6+URZ], R5 ;  /* 0x00000005060075a7 */ /* 0x0022a4000800017f */
[----:B--2---:R-:W-:Y:S05]  /*8460*/  @!P0 NANOSLEEP.SYNCS 0x989680 ;  /* 0x009896800000895d */ /* 0x004fea0003900000 */
[----:B------:R-:W2:Y:S02]  /*8470*/  @!P0 SYNCS.PHASECHK.TRANS64 P0, [R6+URZ], R5 ;  /* 0x00000005060085a7 */ /* 0x000ea4000800007f */
[----:B--2---:R-:W-:Y:S05]  /*8480*/  @!P0 BRA `(.L_x_154) ;  /* 0xfffffffc00f08947 */ /* 0x004fea000383ffff */
[----:B------:R-:W-:Y:S05]  /*8490*/  BRA `(.L_x_191) ;  /* 0xfffffff4000c7947 */ /* 0x000fea000383ffff */
.L_x_192:
[----:B------:R-:W-:-:S00]  /*84a0*/  BRA `(.L_x_192) ;  /* 0xfffffffc00fc7947 */ /* 0x000fc0000383ffff */
[----:B------:R-:W-:-:S00]  /*84b0*/  NOP ;  /* 0x0000000000007918 */ /* 0x000fc00000000000 */
        /* <DEDUP_REMOVED lines=12> */
.L_x_193:


//--------------------- .nv.shared._ZN7cutlass13device_kernelINS_4gemm6kernel13GemmUniversalIN4cute5tupleIJiiiiEEENS1_10collective13CollectiveMmaINS1_37MainloopSm90TmaGmmaWarpSpecializedFP8ILi28ENS5_IJNS4_1CILi4EEESB_NSA_ILi1EEEEEENS1_32KernelTmaWarpSpecializedPingpongEEENS5_IJNSA_ILi64EEESG_SG_EEENS_12float_e5m2_tENS5_IJlSC_lEEESI_SJ_NS4_8TiledMMAINS4_8MMA_AtomIJNS4_4SM904GMMA30MMA_64x64x32_F32E5M2E5M2_SS_TNILNSN_7ScaleInE1ELSP_1EEEEEENS4_6LayoutINS5_IJSC_SC_SC_EEENS5_IJNSA_ILi0EEESU_SU_EEEEENS5_IJNS4_10UnderscoreESX_SX_EEEEENS4_23SM90_TMA_LOAD_MULTICASTENS4_14ComposedLayoutINS4_7SwizzleILi2ELi4ELi3EEENS4_18smem_ptr_flag_bitsILi8EEENSS_INS5_IJNSA_ILi8EEESG_EEENS5_IJSG_SC_EEEEEEEvNS4_8identityES10_S1A_vS1B_EENS_8epilogue10collective6detail29Sm90TmaWarpSpecializedAdapterINS1E_15DefaultEpilogueISI_SJ_SJ_NS1D_6thread17LinearCombinationISI_Li1EffLNS1I_9ScaleType4KindE0ELNS_15FloatRoundStyleE2ESI_EENS1_15EpilogueDefaultEEEEEvvEEEEvNT_6ParamsE --------------------------
	.section	.nv.shared._ZN7cutlass13device_kernelINS_4gemm6kernel13GemmUniversalIN4cute5tupleIJiiiiEEENS1_10collective13CollectiveMmaINS1_37MainloopSm90TmaGmmaWarpSpecializedFP8ILi28ENS5_IJNS4_1CILi4EEESB_NSA_ILi1EEEEEENS1_32KernelTmaWarpSpecializedPingpongEEENS5_IJNSA_ILi64EEESG_SG_EEENS_12float_e5m2_tENS5_IJlSC_lEEESI_SJ_NS4_8TiledMMAINS4_8MMA_AtomIJNS4_4SM904GMMA30MMA_64x64x32_F32E5M2E5M2_SS_TNILNSN_7ScaleInE1ELSP_1EEEEEENS4_6LayoutINS5_IJSC_SC_SC_EEENS5_IJNSA_ILi0EEESU_SU_EEEEENS5_IJNS4_10UnderscoreESX_SX_EEEEENS4_23SM90_TMA_LOAD_MULTICASTENS4_14ComposedLayoutINS4_7SwizzleILi2ELi4ELi3EEENS4_18smem_ptr_flag_bitsILi8EEENSS_INS5_IJNSA_ILi8EEESG_EEENS5_IJSG_SC_EEEEEEEvNS4_8identityES10_S1A_vS1B_EENS_8epilogue10collective6detail29Sm90TmaWarpSpecializedAdapterINS1E_15DefaultEpilogueISI_SJ_SJ_NS1D_6thread17LinearCombinationISI_Li1EffLNS1I_9ScaleType4KindE0ELNS_15FloatRoundStyleE2ESI_EENS1_15EpilogueDefaultEEEEEvvEEEEvNT_6ParamsE,"aw",@nobits
	.sectionflags	@""
	.align	16
	.zero		1024


//--------------------- .nv.shared.reserved.0     --------------------------
	.section	.nv.shared.reserved.0,"aw",@nobits
	.weak		__nv_reservedSMEM_offset_0_alias
	.size		__nv_reservedSMEM_offset_0_alias, 0, 0
	.other		__nv_reservedSMEM_offset_0_alias,@"STO_CUDA_RESERVED_SHARED STV_DEFAULT"
__nv_reservedSMEM_offset_0_alias:
	.zero		0


//--------------------- .nv.global                --------------------------
	.section	.nv.global,"aw",@nobits
.nv.global:
	.type		_ZN40_INTERNAL_743583e0_4_k_cu_b9a3d6e9_266364cute1_E,@object
	.size		_ZN40_INTERNAL_743583e0_4_k_cu_b9a3d6e9_266364cute1_E,(_ZN40_INTERNAL_743583e0_4_k_cu_b9a3d6e9_266364cuda3std3__45__cpo6cbeginE - _ZN40_INTERNAL_743583e0_4_k_cu_b9a3d6e9_266364cute1_E)
_ZN40_INTERNAL_743583e0_4_k_cu_b9a3d6e9_266364cute1_E:
	.zero		1
	.type		_ZN40_INTERNAL_743583e0_4_k_cu_b9a3d6e9_266364cuda3std3__45__cpo6cbeginE,@object
	.size		_ZN40_INTERNAL_743583e0_4_k_cu_b9a3d6e9_266364cuda3std3__45__cpo6cbeginE,(_ZN40_INTERNAL_743583e0_4_k_cu_b9a3d6e9_266364cuda3std3__48in_placeE - _ZN40_INTERNAL_743583e0_4_k_cu_b9a3d6e9_266364cuda3std3__45__cpo6cbeginE)
_ZN40_INTERNAL_743583e0_4_k_cu_b9a3d6e9_266364cuda3std3__45__cpo6cbeginE:
	.zero		1
	.type		_ZN40_INTERNAL_743583e0_4_k_cu_b9a3d6e9_266364cuda3std3__48in_placeE,@object
	.size		_ZN40_INTERNAL_743583e0_4_k_cu_b9a3d6e9_266364cuda3std3__48in_placeE,(_ZN40_INTERNAL_743583e0_4_k_cu_b9a3d6e9_266364cuda3std6ranges3__45__cpo9iter_moveE - _ZN40_INTERNAL_743583e0_4_k_cu_b9a3d6e9_266364cuda3std3__48in_placeE)
_ZN40_INTERNAL_743583e0_4_k_cu_b9a3d6e9_266364cuda3std3__48in_placeE:
	.zero		1
	.type		_ZN40_INTERNAL_743583e0_4_k_cu_b9a3d6e9_266364cuda3std6ranges3__45__cpo9iter_moveE,@object
	.size		_ZN40_INTERNAL_743583e0_4_k_cu_b9a3d6e9_266364cuda3std6ranges3__45__cpo9iter_moveE,(_ZN40_INTERNAL_743583e0_4_k_cu_b9a3d6e9_266364cuda3std3__45__cpo5beginE - _ZN40_INTERNAL_743583e0_4_k_cu_b9a3d6e9_266364cuda3std6ranges3__45__cpo9iter_moveE)
_ZN40_INTERNAL_743583e0_4_k_cu_b9a3d6e9_266364cuda3std6ranges3__45__cpo9iter_moveE:
	.zero		1
	.type		_ZN40_INTERNAL_743583e0_4_k_cu_b9a3d6e9_266364cuda3std3__45__cpo5beginE,@object
	.size		_ZN40_INTERNAL_743583e0_4_k_cu_b9a3d6e9_266364cuda3std3__45__cpo5beginE,(_ZN40_INTERNAL_743583e0_4_k_cu_b9a3d6e9_266364cuda3std3__442_GLOBAL__N__743583e0_4_k_cu_b9a3d6e9_266366ignoreE - _ZN40_INTERNAL_743583e0_4_k_cu_b9a3d6e9_266364cuda3std3__45__cpo5beginE)
_ZN40_INTERNAL_743583e0_4_k_cu_b9a3d6e9_266364cuda3std3__45__cpo5beginE:
	.zero		1
	.type		_ZN40_INTERNAL_743583e0_4_k_cu_b9a3d6e9_266364cuda3std3__442_GLOBAL__N__743583e0_4_k_cu_b9a3d6e9_266366ignoreE,@object
	.size		_ZN40_INTERNAL_743583e0_4_k_cu_b9a3d6e9_266364cuda3std3__442_GLOBAL__N__743583e0_4_k_cu_b9a3d6e9_266366ignoreE,(_ZN40_INTERNAL_743583e0_4_k_cu_b9a3d6e9_266364cute7productE - _ZN40_INTERNAL_743583e0_4_k_cu_b9a3d6e9_266364cuda3std3__442_GLOBAL__N__743583e0_4_k_cu_b9a3d6e9_266366ignoreE)
_ZN40_INTERNAL_743583e0_4_k_cu_b9a3d6e9_266364cuda3std3__442_GLOBAL__N__743583e0_4_k_cu_b9a3d6e9_266366ignoreE:
	.zero		1
	.type		_ZN40_INTERNAL_743583e0_4_k_cu_b9a3d6e9_266364cute7productE,@object
	.size		_ZN40_INTERNAL_743583e0_4_k_cu_b9a3d6e9_266364cute7productE,(_ZN40_INTERNAL_743583e0_4_k_cu_b9a3d6e9_266364cuda3std3__45__cpo3endE - _ZN40_INTERNAL_743583e0_4_k_cu_b9a3d6e9_266364cute7productE)
_ZN40_INTERNAL_743583e0_4_k_cu_b9a3d6e9_266364cute7productE:
	.zero		1
	.type		_ZN40_INTERNAL_743583e0_4_k_cu_b9a3d6e9_266364cuda3std3__45__cpo3endE,@object
	.size		_ZN40_INTERNAL_743583e0_4_k_cu_b9a3d6e9_266364cuda3std3__45__cpo3endE,(_ZN40_INTERNAL_743583e0_4_k_cu_b9a3d6e9_266364cuda3std3__419piecewise_constructE - _ZN40_INTERNAL_743583e0_4_k_cu_b9a3d6e9_266364cuda3std3__45__cpo3endE)
_ZN40_INTERNAL_743583e0_4_k_cu_b9a3d6e9_266364cuda3std3__45__cpo3endE:
	.zero		1
	.type		_ZN40_INTERNAL_743583e0_4_k_cu_b9a3d6e9_266364cuda3std3__419piecewise_constructE,@object
	.size		_ZN40_INTERNAL_743583e0_4_k_cu_b9a3d6e9_266364cuda3std3__419piecewise_constructE,(_ZN40_INTERNAL_743583e0_4_k_cu_b9a3d6e9_266364cuda3std3__45__cpo4cendE - _ZN40_INTERNAL_743583e0_4_k_cu_b9a3d6e9_266364cuda3std3__419piecewise_constructE)
_ZN40_INTERNAL_743583e0_4_k_cu_b9a3d6e9_266364cuda3std3__419piecewise_constructE:
	.zero		1
	.type		_ZN40_INTERNAL_743583e0_4_k_cu_b9a3d6e9_266364cuda3std3__45__cpo4cendE,@object
	.size		_ZN40_INTERNAL_743583e0_4_k_cu_b9a3d6e9_266364cuda3std3__45__cpo4cendE,(_ZN40_INTERNAL_743583e0_4_k_cu_b9a3d6e9_266364cuda3std6ranges3__45__cpo4swapE - _ZN40_INTERNAL_743583e0_4_k_cu_b9a3d6e9_266364cuda3std3__45__cpo4cendE)
_ZN40_INTERNAL_743583e0_4_k_cu_b9a3d6e9_266364cuda3std3__45__cpo4cendE:
	.zero		1
	.type		_ZN40_INTERNAL_743583e0_4_k_cu_b9a3d6e9_266364cuda3std6ranges3__45__cpo4swapE,@object
	.size		_ZN40_INTERNAL_743583e0_4_k_cu_b9a3d6e9_266364cuda3std6ranges3__45__cpo4swapE,(.L_7 - _ZN40_INTERNAL_743583e0_4_k_cu_b9a3d6e9_266364cuda3std6ranges3__45__cpo4swapE)
_ZN40_INTERNAL_743583e0_4_k_cu_b9a3d6e9_266364cuda3std6ranges3__45__cpo4swapE:
	.zero		1
.L_7:


//--------------------- .nv.constant0._ZN7cutlass13device_kernelINS_4gemm6kernel13GemmUniversalIN4cute5tupleIJiiiiEEENS1_10collective13CollectiveMmaINS1_37MainloopSm90TmaGmmaWarpSpecializedFP8ILi28ENS5_IJNS4_1CILi4EEESB_NSA_ILi1EEEEEENS1_32KernelTmaWarpSpecializedPingpongEEENS5_IJNSA_ILi64EEESG_SG_EEENS_12float_e5m2_tENS5_IJlSC_lEEESI_SJ_NS4_8TiledMMAINS4_8MMA_AtomIJNS4_4SM904GMMA30MMA_64x64x32_F32E5M2E5M2_SS_TNILNSN_7ScaleInE1ELSP_1EEEEEENS4_6LayoutINS5_IJSC_SC_SC_EEENS5_IJNSA_ILi0EEESU_SU_EEEEENS5_IJNS4_10UnderscoreESX_SX_EEEEENS4_23SM90_TMA_LOAD_MULTICASTENS4_14ComposedLayoutINS4_7SwizzleILi2ELi4ELi3EEENS4_18smem_ptr_flag_bitsILi8EEENSS_INS5_IJNSA_ILi8EEESG_EEENS5_IJSG_SC_EEEEEEEvNS4_8identityES10_S1A_vS1B_EENS_8epilogue10collective6detail29Sm90TmaWarpSpecializedAdapterINS1E_15DefaultEpilogueISI_SJ_SJ_NS1D_6thread17LinearCombinationISI_Li1EffLNS1I_9ScaleType4KindE0ELNS_15FloatRoundStyleE2ESI_EENS1_15EpilogueDefaultEEEEEvvEEEEvNT_6ParamsE --------------------------
	.section	.nv.constant0._ZN7cutlass13device_kernelINS_4gemm6kernel13GemmUniversalIN4cute5tupleIJiiiiEEENS1_10collective13CollectiveMmaINS1_37MainloopSm90TmaGmmaWarpSpecializedFP8ILi28ENS5_IJNS4_1CILi4EEESB_NSA_ILi1EEEEEENS1_32KernelTmaWarpSpecializedPingpongEEENS5_IJNSA_ILi64EEESG_SG_EEENS_12float_e5m2_tENS5_IJlSC_lEEESI_SJ_NS4_8TiledMMAINS4_8MMA_AtomIJNS4_4SM904GMMA30MMA_64x64x32_F32E5M2E5M2_SS_TNILNSN_7ScaleInE1ELSP_1EEEEEENS4_6LayoutINS5_IJSC_SC_SC_EEENS5_IJNSA_ILi0EEESU_SU_EEEEENS5_IJNS4_10UnderscoreESX_SX_EEEEENS4_23SM90_TMA_LOAD_MULTICASTENS4_14ComposedLayoutINS4_7SwizzleILi2ELi4ELi3EEENS4_18smem_ptr_flag_bitsILi8EEENSS_INS5_IJNSA_ILi8EEESG_EEENS5_IJSG_SC_EEEEEEEvNS4_8identityES10_S1A_vS1B_EENS_8epilogue10collective6detail29Sm90TmaWarpSpecializedAdapterINS1E_15DefaultEpilogueISI_SJ_SJ_NS1D_6thread17LinearCombinationISI_Li1EffLNS1I_9ScaleType4KindE0ELNS_15FloatRoundStyleE2ESI_EENS1_15EpilogueDefaultEEEEEvvEEEEvNT_6ParamsE,"a",@progbits
	.sectionflags	@""
	.align	4
.nv.constant0._ZN7cutlass13device_kernelINS_4gemm6kernel13GemmUniversalIN4cute5tupleIJiiiiEEENS1_10collective13CollectiveMmaINS1_37MainloopSm90TmaGmmaWarpSpecializedFP8ILi28ENS5_IJNS4_1CILi4EEESB_NSA_ILi1EEEEEENS1_32KernelTmaWarpSpecializedPingpongEEENS5_IJNSA_ILi64EEESG_SG_EEENS_12float_e5m2_tENS5_IJlSC_lEEESI_SJ_NS4_8TiledMMAINS4_8MMA_AtomIJNS4_4SM904GMMA30MMA_64x64x32_F32E5M2E5M2_SS_TNILNSN_7ScaleInE1ELSP_1EEEEEENS4_6LayoutINS5_IJSC_SC_SC_EEENS5_IJNSA_ILi0EEESU_SU_EEEEENS5_IJNS4_10UnderscoreESX_SX_EEEEENS4_23SM90_TMA_LOAD_MULTICASTENS4_14ComposedLayoutINS4_7SwizzleILi2ELi4ELi3EEENS4_18smem_ptr_flag_bitsILi8EEENSS_INS5_IJNSA_ILi8EEESG_EEENS5_IJSG_SC_EEEEEEEvNS4_8identityES10_S1A_vS1B_EENS_8epilogue10collective6detail29Sm90TmaWarpSpecializedAdapterINS1E_15DefaultEpilogueISI_SJ_SJ_NS1D_6thread17LinearCombinationISI_Li1EffLNS1I_9ScaleType4KindE0ELNS_15FloatRoundStyleE2ESI_EENS1_15EpilogueDefaultEEEEEvvEEEEvNT_6ParamsE:
	.zero		1664


//--------------------- SYMBOLS --------------------------

	.type		.nv.reservedSmem.offset0,@object
	.size		.nv.reservedSmem.offset0,0x4
